	.target	sm_90a

	.elftype	@"ET_EXEC"


//--------------------- .note.nv.tkinfo           --------------------------
	.section	.note.nv.tkinfo,"",@"SHT_NOTE"
	.sectionflags	@"SHF_NOTE_NV_TKINFO"
	.tkinfo
        /*0018*/ 	.word	0x00000002
        /*0030*/ 	.string	""
        /*0030*/ 	.string	"ptxas"
        /*0030*/ 	.string	"Cuda compilation tools, release 13.0, V13.0.88"
        /*0030*/ 	.string	"Build cuda_13.0.r13.0/compiler.36424714_0"
        /*0030*/ 	.string	"-arch sm_90a -m 64 "



//--------------------- .note.nv.cuinfo           --------------------------
	.section	.note.nv.cuinfo,"",@"SHT_NOTE"
	.sectionflags	@"SHF_NOTE_NV_CUINFO"
        /*0018*/ 	.short	0x0002
        /*001a*/ 	.short	0x005a
        /*001c*/ 	.short	0x0082
	.zero		2


//--------------------- .nv.info                  --------------------------
	.section	.nv.info,"",@"SHT_CUDA_INFO"
	.align	4


	//----- nvinfo : EIATTR_REGCOUNT
	.align		4
        /*0000*/ 	.byte	0x04, 0x2f
        /*0002*/ 	.short	(.L_15 - .L_14)
	.align		4
.L_14:
        /*0004*/ 	.word	index@(_ZN7cutlass13device_kernelINS_4gemm6kernel13GemmUniversalIN4cute5tupleIJiiiiEEENS1_10collective13CollectiveMmaINS1_34MainloopSm90TmaGmmaWarpSpecializedILi5ENS5_IJNS4_1CILi1EEESB_SB_EEENS1_35KernelTmaWarpSpecializedCooperativeEEENS5_IJNSA_ILi256EEESF_NSA_ILi64EEEEEENS_6half_tENS5_IJlSB_lEEESI_SJ_NS4_8TiledMMAINS4_8MMA_AtomIJNS4_4SM904GMMA26MMA_64x256x16_F32F16F16_SSILNSN_5MajorE0ELSP_0ELNSN_7ScaleInE1ELSQ_1EEEEEENS4_6LayoutINS5_IJNSA_ILi2EEESB_SB_EEENS5_IJSB_NSA_ILi0EEESW_EEEEENS5_IJNS4_10UnderscoreESZ_SZ_EEEEENS4_13SM90_TMA_LOADENS4_14ComposedLayoutINS4_7SwizzleILi3ELi4ELi3EEENS4_18smem_ptr_flag_bitsILi16EEENST_INS5_IJNSA_ILi8EEESG_EEENS5_IJSG_SB_EEEEEEEvNS4_8identityES12_S1C_vS1D_EENS_8epilogue10collective6detail29Sm90TmaWarpSpecializedAdapterINS1G_15DefaultEpilogueISI_SJ_SJ_NS1F_6thread17LinearCombinationISI_Li1EffLNS1K_9ScaleType4KindE0ELNS_15FloatRoundStyleE2ESI_EENS1_15EpilogueDefaultEEEEEvvEEEEvNT_6ParamsE)
        /*0008*/ 	.word	0x000000a8


	//----- nvinfo : EIATTR_FRAME_SIZE
	.align		4
.L_15:
        /*000c*/ 	.byte	0x04, 0x11
        /*000e*/ 	.short	(.L_17 - .L_16)
	.align		4
.L_16:
        /*0010*/ 	.word	index@(_ZN7cutlass13device_kernelINS_4gemm6kernel13GemmUniversalIN4cute5tupleIJiiiiEEENS1_10collective13CollectiveMmaINS1_34MainloopSm90TmaGmmaWarpSpecializedILi5ENS5_IJNS4_1CILi1EEESB_SB_EEENS1_35KernelTmaWarpSpecializedCooperativeEEENS5_IJNSA_ILi256EEESF_NSA_ILi64EEEEEENS_6half_tENS5_IJlSB_lEEESI_SJ_NS4_8TiledMMAINS4_8MMA_AtomIJNS4_4SM904GMMA26MMA_64x256x16_F32F16F16_SSILNSN_5MajorE0ELSP_0ELNSN_7ScaleInE1ELSQ_1EEEEEENS4_6LayoutINS5_IJNSA_ILi2EEESB_SB_EEENS5_IJSB_NSA_ILi0EEESW_EEEEENS5_IJNS4_10UnderscoreESZ_SZ_EEEEENS4_13SM90_TMA_LOADENS4_14ComposedLayoutINS4_7SwizzleILi3ELi4ELi3EEENS4_18smem_ptr_flag_bitsILi16EEENST_INS5_IJNSA_ILi8EEESG_EEENS5_IJSG_SB_EEEEEEEvNS4_8identityES12_S1C_vS1D_EENS_8epilogue10collective6detail29Sm90TmaWarpSpecializedAdapterINS1G_15DefaultEpilogueISI_SJ_SJ_NS1F_6thread17LinearCombinationISI_Li1EffLNS1K_9ScaleType4KindE0ELNS_15FloatRoundStyleE2ESI_EENS1_15EpilogueDefaultEEEEEvvEEEEvNT_6ParamsE)
        /*0014*/ 	.word	0x00000788


	//----- nvinfo : EIATTR_MIN_STACK_SIZE
	.align		4
.L_17:
        /*0018*/ 	.byte	0x04, 0x12
        /*001a*/ 	.short	(.L_19 - .L_18)
	.align		4
.L_18:
        /*001c*/ 	.word	index@(_ZN7cutlass13device_kernelINS_4gemm6kernel13GemmUniversalIN4cute5tupleIJiiiiEEENS1_10collective13CollectiveMmaINS1_34MainloopSm90TmaGmmaWarpSpecializedILi5ENS5_IJNS4_1CILi1EEESB_SB_EEENS1_35KernelTmaWarpSpecializedCooperativeEEENS5_IJNSA_ILi256EEESF_NSA_ILi64EEEEEENS_6half_tENS5_IJlSB_lEEESI_SJ_NS4_8TiledMMAINS4_8MMA_AtomIJNS4_4SM904GMMA26MMA_64x256x16_F32F16F16_SSILNSN_5MajorE0ELSP_0ELNSN_7ScaleInE1ELSQ_1EEEEEENS4_6LayoutINS5_IJNSA_ILi2EEESB_SB_EEENS5_IJSB_NSA_ILi0EEESW_EEEEENS5_IJNS4_10UnderscoreESZ_SZ_EEEEENS4_13SM90_TMA_LOADENS4_14ComposedLayoutINS4_7SwizzleILi3ELi4ELi3EEENS4_18smem_ptr_flag_bitsILi16EEENST_INS5_IJNSA_ILi8EEESG_EEENS5_IJSG_SB_EEEEEEEvNS4_8identityES12_S1C_vS1D_EENS_8epilogue10collective6detail29Sm90TmaWarpSpecializedAdapterINS1G_15DefaultEpilogueISI_SJ_SJ_NS1F_6thread17LinearCombinationISI_Li1EffLNS1K_9ScaleType4KindE0ELNS_15FloatRoundStyleE2ESI_EENS1_15EpilogueDefaultEEEEEvvEEEEvNT_6ParamsE)
        /*0020*/ 	.word	0x00000788
.L_19:


//--------------------- .nv.compat                --------------------------
	.section	.nv.compat,"",@"SHT_CUDA_COMPAT_INFO"
	.align	4
        /*0000*/ 	.byte	0x02, 0x09, 0x01, 0x00, 0x02, 0x02, 0x04, 0x00, 0x02, 0x05, 0x05, 0x00, 0x03, 0x07, 0x01, 0x01
        /*0010*/ 	.byte	0x02, 0x03, 0x01, 0x00, 0x02, 0x06, 0x01, 0x00, 0x04, 0x0b, 0x08, 0x00, 0x00, 0x00, 0x00, 0x00
        /*0020*/ 	.byte	0x00, 0x00, 0x00, 0x00


//--------------------- .nv.info._ZN7cutlass13device_kernelINS_4gemm6kernel13GemmUniversalIN4cute5tupleIJiiiiEEENS1_10collective13CollectiveMmaINS1_34MainloopSm90TmaGmmaWarpSpecializedILi5ENS5_IJNS4_1CILi1EEESB_SB_EEENS1_35KernelTmaWarpSpecializedCooperativeEEENS5_IJNSA_ILi256EEESF_NSA_ILi64EEEEEENS_6half_tENS5_IJlSB_lEEESI_SJ_NS4_8TiledMMAINS4_8MMA_AtomIJNS4_4SM904GMMA26MMA_64x256x16_F32F16F16_SSILNSN_5MajorE0ELSP_0ELNSN_7ScaleInE1ELSQ_1EEEEEENS4_6LayoutINS5_IJNSA_ILi2EEESB_SB_EEENS5_IJSB_NSA_ILi0EEESW_EEEEENS5_IJNS4_10UnderscoreESZ_SZ_EEEEENS4_13SM90_TMA_LOADENS4_14ComposedLayoutINS4_7SwizzleILi3ELi4ELi3EEENS4_18smem_ptr_flag_bitsILi16EEENST_INS5_IJNSA_ILi8EEESG_EEENS5_IJSG_SB_EEEEEEEvNS4_8identityES12_S1C_vS1D_EENS_8epilogue10collective6detail29Sm90TmaWarpSpecializedAdapterINS1G_15DefaultEpilogueISI_SJ_SJ_NS1F_6thread17LinearCombinationISI_Li1EffLNS1K_9ScaleType4KindE0ELNS_15FloatRoundStyleE2ESI_EENS1_15EpilogueDefaultEEEEEvvEEEEvNT_6ParamsE --------------------------
	.section	.nv.info._ZN7cutlass13device_kernelINS_4gemm6kernel13GemmUniversalIN4cute5tupleIJiiiiEEENS1_10collective13CollectiveMmaINS1_34MainloopSm90TmaGmmaWarpSpecializedILi5ENS5_IJNS4_1CILi1EEESB_SB_EEENS1_35KernelTmaWarpSpecializedCooperativeEEENS5_IJNSA_ILi256EEESF_NSA_ILi64EEEEEENS_6half_tENS5_IJlSB_lEEESI_SJ_NS4_8TiledMMAINS4_8MMA_AtomIJNS4_4SM904GMMA26MMA_64x256x16_F32F16F16_SSILNSN_5MajorE0ELSP_0ELNSN_7ScaleInE1ELSQ_1EEEEEENS4_6LayoutINS5_IJNSA_ILi2EEESB_SB_EEENS5_IJSB_NSA_ILi0EEESW_EEEEENS5_IJNS4_10UnderscoreESZ_SZ_EEEEENS4_13SM90_TMA_LOADENS4_14ComposedLayoutINS4_7SwizzleILi3ELi4ELi3EEENS4_18smem_ptr_flag_bitsILi16EEENST_INS5_IJNSA_ILi8EEESG_EEENS5_IJSG_SB_EEEEEEEvNS4_8identityES12_S1C_vS1D_EENS_8epilogue10collective6detail29Sm90TmaWarpSpecializedAdapterINS1G_15DefaultEpilogueISI_SJ_SJ_NS1F_6thread17LinearCombinationISI_Li1EffLNS1K_9ScaleType4KindE0ELNS_15FloatRoundStyleE2ESI_EENS1_15EpilogueDefaultEEEEEvvEEEEvNT_6ParamsE,"",@"SHT_CUDA_INFO"
	.sectionflags	@""
	.align	4


	//----- nvinfo : EIATTR_CUDA_API_VERSION
	.align		4
        /*0000*/ 	.byte	0x04, 0x37
        /*0002*/ 	.short	(.L_21 - .L_20)
.L_20:
        /*0004*/ 	.word	0x00000082


	//----- nvinfo : EIATTR_KPARAM_INFO
	.align		4
.L_21:
        /*0008*/ 	.byte	0x04, 0x17
        /*000a*/ 	.short	(.L_23 - .L_22)
.L_22:
        /*000c*/ 	.word	0x00000000
        /*0010*/ 	.short	0x0000
        /*0012*/ 	.short	0x0070
        /*0014*/ 	.byte	0x00, 0xf0, 0x01, 0x10


	//----- nvinfo : EIATTR_SPARSE_MMA_MASK
	.align		4
.L_23:
        /*0018*/ 	.byte	0x03, 0x50
        /*001a*/ 	.short	0x0000


	//----- nvinfo : EIATTR_MAXREG_COUNT
	.align		4
        /*001c*/ 	.byte	0x03, 0x1b
        /*001e*/ 	.short	0x00a8


	//----- nvinfo : EIATTR_NUM_BARRIERS
	.align		4
        /*0020*/ 	.byte	0x02, 0x4c
        /*0022*/ 	.byte	0x01
	.zero		1


	//----- nvinfo : EIATTR_EXTERNS
	.align		4
        /*0024*/ 	.byte	0x04, 0x0f
        /*0026*/ 	.short	(.L_25 - .L_24)


	//   ....[0]....
	.align		4
.L_24:
        /*0028*/ 	.word	index@(__assertfail)


	//----- nvinfo : EIATTR_ANNOTATIONS
	.align		4
.L_25:
        /*002c*/ 	.byte	0x04, 0x55
        /*002e*/ 	.short	(.L_27 - .L_26)


	//   ....[0]....
.L_26:
        /*0030*/ 	.word	0x00000001
        /*0034*/ 	.byte	0xb0, 0x06, 0x00, 0x00, 0x01, 0x00, 0x00, 0x00, 0xd0, 0x06, 0x00, 0x00, 0x01, 0x00, 0x00, 0x00
        /* <DEDUP_REMOVED lines=713> */
        /*2cd4*/ 	.byte	0x00, 0xae, 0x01, 0x00, 0x01, 0x00, 0x00, 0x00, 0x20, 0xae, 0x01, 0x00


	//----- nvinfo : EIATTR_MERCURY_ISA_VERSION
	.align		4
.L_27:
        /*2ce0*/ 	.byte	0x03, 0x5f
        /*2ce2*/ 	.short	0x0101


	//----- nvinfo : EIATTR_INT_WARP_WIDE_INSTR_OFFSETS
	.align		4
        /*2ce4*/ 	.byte	0x04, 0x31
        /*2ce6*/ 	.short	(.L_29 - .L_28)


	//   ....[0]....
.L_28:
        /*2ce8*/ 	.word	0x00000520


	//   ....[1]....
        /*2cec*/ 	.word	0x00000530


	//   ....[2]....
        /*2cf0*/ 	.word	0x000005c0


	//----- nvinfo : EIATTR_COOP_GROUP_MASK_REGIDS
	.align		4
.L_29:
        /*2cf4*/ 	.byte	0x04, 0x29
        /*2cf6*/ 	.short	(.L_31 - .L_30)


	//   ....[0]....
.L_30:
        /*2cf8*/ 	.word	0xffffffff


	//   ....[1]....
        /*2cfc*/ 	.word	0xffffffff


	//   ....[2]....
        /*2d00*/ 	.word	0xffffffff


	//   ....[3]....
        /*2d04*/ 	.word	0xffffffff


	//   ....[4]....
        /*2d08*/ 	.word	0xffffffff


	//----- nvinfo : EIATTR_COOP_GROUP_INSTR_OFFSETS
	.align		4
.L_31:
        /*2d0c*/ 	.byte	0x04, 0x28
        /*2d0e*/ 	.short	(.L_33 - .L_32)


	//   ....[0]....
.L_32:
        /*2d10*/ 	.word	0x00000070


	//   ....[1]....
        /*2d14*/ 	.word	0x00000080


	//   ....[2]....
        /*2d18*/ 	.word	0x000001a0


	//   ....[3]....
        /*2d1c*/ 	.word	0x000003d0


	//   ....[4]....
        /*2d20*/ 	.word	0x00001190


	//----- nvinfo : EIATTR_REG_RECONFIG
	.align		4
.L_33:
        /*2d24*/ 	.byte	0x01, 0x54
	.zero		2


	//----- nvinfo : EIATTR_SYSCALL_OFFSETS
	.align		4
        /*2d28*/ 	.byte	0x04, 0x46
        /*2d2a*/ 	.short	(.L_35 - .L_34)


	//   ....[0]....
.L_34:
        /*2d2c*/ 	.word	0x00001340


	//----- nvinfo : EIATTR_MBARRIER_INSTR_OFFSETS
	.align		4
.L_35:
        /*2d30*/ 	.byte	0x04, 0x39
        /*2d32*/ 	.short	(.L_37 - .L_36)


	//   ....[0]....
.L_36:
        /*2d34*/ 	.word	0x00000320
        /*2d38*/ 	.word	0x000000ff
        /*2d3c*/ 	.word	0x00000000
        /*2d40*/ 	.short	0x0100
        /*2d42*/ 	.byte	0x08
	.zero		1


	//   ....[1]....
        /*2d44*/ 	.word	0x00000330
        /*2d48*/ 	.word	0x000000ff
        /*2d4c*/ 	.word	0x00000028
        /*2d50*/ 	.short	0x0100
        /*2d52*/ 	.byte	0x08
	.zero		1


	//   ....[2]....
        /*2d54*/ 	.word	0x00000340
        /*2d58*/ 	.word	0x000000ff
        /*2d5c*/ 	.word	0x00000008
        /*2d60*/ 	.short	0x0100
        /*2d62*/ 	.byte	0x08
	.zero		1


	//   ....[3]....
        /*2d64*/ 	.word	0x00000350
        /*2d68*/ 	.word	0x000000ff
        /*2d6c*/ 	.word	0x00000030
        /*2d70*/ 	.short	0x0100
        /*2d72*/ 	.byte	0x08
	.zero		1


	//   ....[4]....
        /*2d74*/ 	.word	0x00000360
        /*2d78*/ 	.word	0x000000ff
        /*2d7c*/ 	.word	0x00000010
        /*2d80*/ 	.short	0x0100
        /*2d82*/ 	.byte	0x08
	.zero		1


	//   ....[5]....
        /*2d84*/ 	.word	0x00000370
        /*2d88*/ 	.word	0x000000ff
        /*2d8c*/ 	.word	0x00000038
        /*2d90*/ 	.short	0x0100
        /*2d92*/ 	.byte	0x08
	.zero		1


	//   ....[6]....
        /*2d94*/ 	.word	0x00000380
        /*2d98*/ 	.word	0x000000ff
        /*2d9c*/ 	.word	0x00000018
        /*2da0*/ 	.short	0x0100
        /*2da2*/ 	.byte	0x08
	.zero		1


	//   ....[7]....
        /*2da4*/ 	.word	0x00000390
        /*2da8*/ 	.word	0x000000ff
        /*2dac*/ 	.word	0x00000040
        /*2db0*/ 	.short	0x0100
        /*2db2*/ 	.byte	0x08
	.zero		1


	//   ....[8]....
        /*2db4*/ 	.word	0x000003a0
        /*2db8*/ 	.word	0x000000ff
        /*2dbc*/ 	.word	0x00000020
        /*2dc0*/ 	.short	0x0100
        /*2dc2*/ 	.byte	0x08
	.zero		1


	//   ....[9]....
        /*2dc4*/ 	.word	0x000003b0
        /*2dc8*/ 	.word	0x000000ff
        /*2dcc*/ 	.word	0x00000048
        /*2dd0*/ 	.short	0x0100
        /*2dd2*/ 	.byte	0x08
	.zero		1


	//   ....[10]....
        /*2dd4*/ 	.word	0x00000640
        /*2dd8*/ 	.word	0x000000ff
        /*2ddc*/ 	.word	0x00000060
        /*2de0*/ 	.short	0x0100
        /*2de2*/ 	.byte	0x10
	.zero		1


	//   ....[11]....
        /*2de4*/ 	.word	0x000006e0
        /*2de8*/ 	.word	0x000000ff
        /*2dec*/ 	.word	0x00000068
        /*2df0*/ 	.short	0x0100
        /*2df2*/ 	.byte	0x10
	.zero		1


	//   ....[12]....
        /*2df4*/ 	.word	0x000013e0
        /*2df8*/ 	.word	0x00000003
        /*2dfc*/ 	.word	0x00000000
        /*2e00*/ 	.short	0x010a
        /*2e02*/ 	.byte	0x3f
	.zero		1


	//   ....[13]....
        /*2e04*/ 	.word	0x00001420
        /*2e08*/ 	.word	0x00000003
        /*2e0c*/ 	.word	0x00000000
        /*2e10*/ 	.short	0x010a
        /*2e12*/ 	.byte	0x3f
	.zero		1


	//   ....[14]....
        /*2e14*/ 	.word	0x00004a20
        /*2e18*/ 	.word	0x000000ff
        /*2e1c*/ 	.word	0x00000000
        /*2e20*/ 	.short	0x010a
        /*2e22*/ 	.byte	0x08
	.zero		1


	//   ....[15]....
        /*2e24*/ 	.word	0x00004a60
        /*2e28*/ 	.word	0x000000ff
        /*2e2c*/ 	.word	0x00000000
        /*2e30*/ 	.short	0x010a
        /*2e32*/ 	.byte	0x08
	.zero		1


	//   ....[16]....
        /*2e34*/ 	.word	0x00008b30
        /*2e38*/ 	.word	0x000000ff
        /*2e3c*/ 	.word	0x00000000
        /*2e40*/ 	.short	0x0101
        /*2e42*/ 	.byte	0x0c
	.zero		1


	//   ....[17]....
        /*2e44*/ 	.word	0x00008d40
        /*2e48*/ 	.word	0x000000ff
        /*2e4c*/ 	.word	0x00000000
        /*2e50*/ 	.short	0x0101
        /*2e52*/ 	.byte	0x06
	.zero		1


	//   ....[18]....
        /*2e54*/ 	.word	0x0001a9d0
        /*2e58*/ 	.word	0x0000000a
        /*2e5c*/ 	.word	0x00000028
        /*2e60*/ 	.short	0x010a
        /*2e62*/ 	.byte	0x3f
	.zero		1


	//   ....[19]....
        /*2e64*/ 	.word	0x0001ad20
        /*2e68*/ 	.word	0x00000002
        /*2e6c*/ 	.word	0x00000068
        /*2e70*/ 	.short	0x0101
        /*2e72*/ 	.byte	0x3f
	.zero		1


	//   ....[20]....
        /*2e74*/ 	.word	0x0001b520
        /*2e78*/ 	.word	0x00000005
        /*2e7c*/ 	.word	0x00000000
        /*2e80*/ 	.short	0x010a
        /*2e82*/ 	.byte	0x3f
	.zero		1


	//   ....[21]....
        /*2e84*/ 	.word	0x0001b5b0
        /*2e88*/ 	.word	0x00000007
        /*2e8c*/ 	.word	0x00000000
        /*2e90*/ 	.short	0x010a
        /*2e92*/ 	.byte	0x3f
	.zero		1


	//   ....[22]....
        /*2e94*/ 	.word	0x0001b640
        /*2e98*/ 	.word	0x00000007
        /*2e9c*/ 	.word	0x00000000
        /*2ea0*/ 	.short	0x010a
        /*2ea2*/ 	.byte	0x3f
	.zero		1


	//   ....[23]....
        /*2ea4*/ 	.word	0x0001b6d0
        /*2ea8*/ 	.word	0x00000007
        /*2eac*/ 	.word	0x00000000
        /*2eb0*/ 	.short	0x010a
        /*2eb2*/ 	.byte	0x3f
	.zero		1


	//   ....[24]....
        /*2eb4*/ 	.word	0x0001b760
        /*2eb8*/ 	.word	0x00000003
        /*2ebc*/ 	.word	0x00000000
        /*2ec0*/ 	.short	0x010a
        /*2ec2*/ 	.byte	0x3f
	.zero		1


	//   ....[25]....
        /*2ec4*/ 	.word	0x0001b7c0
        /*2ec8*/ 	.word	0x00000003
        /*2ecc*/ 	.word	0x00000000
        /*2ed0*/ 	.short	0x010a
        /*2ed2*/ 	.byte	0x3f
	.zero		1


	//   ....[26]....
        /*2ed4*/ 	.word	0x0001b820
        /*2ed8*/ 	.word	0x00000005
        /*2edc*/ 	.word	0x00000000
        /*2ee0*/ 	.short	0x010a
        /*2ee2*/ 	.byte	0x3f
	.zero		1


	//   ....[27]....
        /*2ee4*/ 	.word	0x0001b8f0
        /*2ee8*/ 	.word	0x0000000a
        /*2eec*/ 	.word	0x00000028
        /*2ef0*/ 	.short	0x010a
        /*2ef2*/ 	.byte	0x3f
	.zero		1


	//   ....[28]....
        /*2ef4*/ 	.word	0x0001b9c0
        /*2ef8*/ 	.word	0x00000005
        /*2efc*/ 	.word	0x00000000
        /*2f00*/ 	.short	0x010a
        /*2f02*/ 	.byte	0x3f
	.zero		1


	//   ....[29]....
        /*2f04*/ 	.word	0x0001ba10
        /*2f08*/ 	.word	0x00000007
        /*2f0c*/ 	.word	0x00000000
        /*2f10*/ 	.short	0x010a
        /*2f12*/ 	.byte	0x3f
	.zero		1


	//   ....[30]....
        /*2f14*/ 	.word	0x0001ba60
        /*2f18*/ 	.word	0x00000007
        /*2f1c*/ 	.word	0x00000000
        /*2f20*/ 	.short	0x010a
        /*2f22*/ 	.byte	0x3f
	.zero		1


	//   ....[31]....
        /*2f24*/ 	.word	0x0001bab0
        /*2f28*/ 	.word	0x00000007
        /*2f2c*/ 	.word	0x00000000
        /*2f30*/ 	.short	0x010a
        /*2f32*/ 	.byte	0x3f
	.zero		1


	//----- nvinfo : EIATTR_NUM_MBARRIERS
	.align		4
.L_37:
        /*2f34*/ 	.byte	0x03, 0x38
        /*2f36*/ 	.short	0x000c


	//----- nvinfo : EIATTR_EXIT_INSTR_OFFSETS
	.align		4
        /*2f38*/ 	.byte	0x04, 0x1c
        /*2f3a*/ 	.short	(.L_39 - .L_38)


	//   ....[0]....
.L_38:
        /*2f3c*/ 	.word	0x00000740


	//   ....[1]....
        /*2f40*/ 	.word	0x000010b0


	//   ....[2]....
        /*2f44*/ 	.word	0x00019f50


	//   ....[3]....
        /*2f48*/ 	.word	0x0001a660


	//   ....[4]....
        /*2f4c*/ 	.word	0x0001b7b0


	//----- nvinfo : EIATTR_MAX_THREADS
	.align		4
.L_39:
        /*2f50*/ 	.byte	0x04, 0x05
        /*2f52*/ 	.short	(.L_41 - .L_40)
.L_40:
        /*2f54*/ 	.word	0x00000180
        /*2f58*/ 	.word	0x00000001
        /*2f5c*/ 	.word	0x00000001


	//----- nvinfo : EIATTR_CRS_STACK_SIZE
	.align		4
.L_41:
        /*2f60*/ 	.byte	0x04, 0x1e
        /*2f62*/ 	.short	(.L_43 - .L_42)
.L_42:
        /*2f64*/ 	.word	0x00000000


	//----- nvinfo : EIATTR_CBANK_PARAM_SIZE
	.align		4
.L_43:
        /*2f68*/ 	.byte	0x03, 0x19
        /*2f6a*/ 	.short	0x0470


	//----- nvinfo : EIATTR_PARAM_CBANK
	.align		4
        /*2f6c*/ 	.byte	0x04, 0x0a
        /*2f6e*/ 	.short	(.L_45 - .L_44)
	.align		4
.L_44:
        /*2f70*/ 	.word	index@(.nv.constant0._ZN7cutlass13device_kernelINS_4gemm6kernel13GemmUniversalIN4cute5tupleIJiiiiEEENS1_10collective13CollectiveMmaINS1_34MainloopSm90TmaGmmaWarpSpecializedILi5ENS5_IJNS4_1CILi1EEESB_SB_EEENS1_35KernelTmaWarpSpecializedCooperativeEEENS5_IJNSA_ILi256EEESF_NSA_ILi64EEEEEENS_6half_tENS5_IJlSB_lEEESI_SJ_NS4_8TiledMMAINS4_8MMA_AtomIJNS4_4SM904GMMA26MMA_64x256x16_F32F16F16_SSILNSN_5MajorE0ELSP_0ELNSN_7ScaleInE1ELSQ_1EEEEEENS4_6LayoutINS5_IJNSA_ILi2EEESB_SB_EEENS5_IJSB_NSA_ILi0EEESW_EEEEENS5_IJNS4_10UnderscoreESZ_SZ_EEEEENS4_13SM90_TMA_LOADENS4_14ComposedLayoutINS4_7SwizzleILi3ELi4ELi3EEENS4_18smem_ptr_flag_bitsILi16EEENST_INS5_IJNSA_ILi8EEESG_EEENS5_IJSG_SB_EEEEEEEvNS4_8identityES12_S1C_vS1D_EENS_8epilogue10collective6detail29Sm90TmaWarpSpecializedAdapterINS1G_15DefaultEpilogueISI_SJ_SJ_NS1F_6thread17LinearCombinationISI_Li1EffLNS1K_9ScaleType4KindE0ELNS_15FloatRoundStyleE2ESI_EENS1_15EpilogueDefaultEEEEEvvEEEEvNT_6ParamsE)
        /*2f74*/ 	.short	0x0210
        /*2f76*/ 	.short	0x0470


	//----- nvinfo : EIATTR_SW_WAR
	.align		4
.L_45:
        /*2f78*/ 	.byte	0x04, 0x36
        /*2f7a*/ 	.short	(.L_47 - .L_46)
.L_46:
        /*2f7c*/ 	.word	0x00000008
.L_47:


//--------------------- .nv.callgraph             --------------------------
	.section	.nv.callgraph,"",@"SHT_CUDA_CALLGRAPH"
	.align	4
	.sectionentsize	8
	.align		4
        /*0000*/ 	.word	0x00000000
	.align		4
        /*0004*/ 	.word	0xffffffff
	.align		4
        /*0008*/ 	.word	index@(_ZN7cutlass13device_kernelINS_4gemm6kernel13GemmUniversalIN4cute5tupleIJiiiiEEENS1_10collective13CollectiveMmaINS1_34MainloopSm90TmaGmmaWarpSpecializedILi5ENS5_IJNS4_1CILi1EEESB_SB_EEENS1_35KernelTmaWarpSpecializedCooperativeEEENS5_IJNSA_ILi256EEESF_NSA_ILi64EEEEEENS_6half_tENS5_IJlSB_lEEESI_SJ_NS4_8TiledMMAINS4_8MMA_AtomIJNS4_4SM904GMMA26MMA_64x256x16_F32F16F16_SSILNSN_5MajorE0ELSP_0ELNSN_7ScaleInE1ELSQ_1EEEEEENS4_6LayoutINS5_IJNSA_ILi2EEESB_SB_EEENS5_IJSB_NSA_ILi0EEESW_EEEEENS5_IJNS4_10UnderscoreESZ_SZ_EEEEENS4_13SM90_TMA_LOADENS4_14ComposedLayoutINS4_7SwizzleILi3ELi4ELi3EEENS4_18smem_ptr_flag_bitsILi16EEENST_INS5_IJNSA_ILi8EEESG_EEENS5_IJSG_SB_EEEEEEEvNS4_8identityES12_S1C_vS1D_EENS_8epilogue10collective6detail29Sm90TmaWarpSpecializedAdapterINS1G_15DefaultEpilogueISI_SJ_SJ_NS1F_6thread17LinearCombinationISI_Li1EffLNS1K_9ScaleType4KindE0ELNS_15FloatRoundStyleE2ESI_EENS1_15EpilogueDefaultEEEEEvvEEEEvNT_6ParamsE)
	.align		4
        /*000c*/ 	.word	index@(__assertfail)
	.align		4
        /*0010*/ 	.word	0x00000000
	.align		4
        /*0014*/ 	.word	0xfffffffe
	.align		4
        /*0018*/ 	.word	0x00000000
	.align		4
        /*001c*/ 	.word	0xfffffffd
	.align		4
        /*0020*/ 	.word	0x00000000
	.align		4
        /*0024*/ 	.word	0xfffffffc


//--------------------- .nv.constant4             --------------------------
	.section	.nv.constant4,"a",@progbits
	.align	8
	.align		8
.nv.constant4:
        /*0000*/ 	.dword	__assertfail
	.align		8
        /*0008*/ 	.dword	__unnamed_1
	.align		8
        /*0010*/ 	.dword	_ZN40_INTERNAL_f345b9bc_4_k_cu_e389868d_196974cuda3std3__45__cpo5beginE
	.align		8
        /*0018*/ 	.dword	_ZN40_INTERNAL_f345b9bc_4_k_cu_e389868d_196974cuda3std3__45__cpo3endE
	.align		8
        /*0020*/ 	.dword	_ZN40_INTERNAL_f345b9bc_4_k_cu_e389868d_196974cuda3std3__45__cpo6cbeginE
	.align		8
        /*0028*/ 	.dword	_ZN40_INTERNAL_f345b9bc_4_k_cu_e389868d_196974cuda3std3__45__cpo4cendE
	.align		8
        /*0030*/ 	.dword	_ZN40_INTERNAL_f345b9bc_4_k_cu_e389868d_196974cuda3std3__442_GLOBAL__N__f345b9bc_4_k_cu_e389868d_196976ignoreE
	.align		8
        /*0038*/ 	.dword	_ZN40_INTERNAL_f345b9bc_4_k_cu_e389868d_196974cuda3std3__419piecewise_constructE
	.align		8
        /*0040*/ 	.dword	_ZN40_INTERNAL_f345b9bc_4_k_cu_e389868d_196974cuda3std3__48in_placeE
	.align		8
        /*0048*/ 	.dword	_ZN40_INTERNAL_f345b9bc_4_k_cu_e389868d_196974cuda3std6ranges3__45__cpo4swapE
	.align		8
        /*0050*/ 	.dword	_ZN40_INTERNAL_f345b9bc_4_k_cu_e389868d_196974cuda3std6ranges3__45__cpo9iter_moveE
	.align		8
        /*0058*/ 	.dword	_ZN40_INTERNAL_f345b9bc_4_k_cu_e389868d_196974cute7productE
	.align		8
        /*0060*/ 	.dword	_ZN40_INTERNAL_f345b9bc_4_k_cu_e389868d_196974cute1_E
	.align		8
        /*0068*/ 	.dword	$str$22
	.align		8
        /*0070*/ 	.dword	$str$23


//--------------------- .text._ZN7cutlass13device_kernelINS_4gemm6kernel13GemmUniversalIN4cute5tupleIJiiiiEEENS1_10collective13CollectiveMmaINS1_34MainloopSm90TmaGmmaWarpSpecializedILi5ENS5_IJNS4_1CILi1EEESB_SB_EEENS1_35KernelTmaWarpSpecializedCooperativeEEENS5_IJNSA_ILi256EEESF_NSA_ILi64EEEEEENS_6half_tENS5_IJlSB_lEEESI_SJ_NS4_8TiledMMAINS4_8MMA_AtomIJNS4_4SM904GMMA26MMA_64x256x16_F32F16F16_SSILNSN_5MajorE0ELSP_0ELNSN_7ScaleInE1ELSQ_1EEEEEENS4_6LayoutINS5_IJNSA_ILi2EEESB_SB_EEENS5_IJSB_NSA_ILi0EEESW_EEEEENS5_IJNS4_10UnderscoreESZ_SZ_EEEEENS4_13SM90_TMA_LOADENS4_14ComposedLayoutINS4_7SwizzleILi3ELi4ELi3EEENS4_18smem_ptr_flag_bitsILi16EEENST_INS5_IJNSA_ILi8EEESG_EEENS5_IJSG_SB_EEEEEEEvNS4_8identityES12_S1C_vS1D_EENS_8epilogue10collective6detail29Sm90TmaWarpSpecializedAdapterINS1G_15DefaultEpilogueISI_SJ_SJ_NS1F_6thread17LinearCombinationISI_Li1EffLNS1K_9ScaleType4KindE0ELNS_15FloatRoundStyleE2ESI_EENS1_15EpilogueDefaultEEEEEvvEEEEvNT_6ParamsE --------------------------
	.section	.text._ZN7cutlass13device_kernelINS_4gemm6kernel13GemmUniversalIN4cute5tupleIJiiiiEEENS1_10collective13CollectiveMmaINS1_34MainloopSm90TmaGmmaWarpSpecializedILi5ENS5_IJNS4_1CILi1EEESB_SB_EEENS1_35KernelTmaWarpSpecializedCooperativeEEENS5_IJNSA_ILi256EEESF_NSA_ILi64EEEEEENS_6half_tENS5_IJlSB_lEEESI_SJ_NS4_8TiledMMAINS4_8MMA_AtomIJNS4_4SM904GMMA26MMA_64x256x16_F32F16F16_SSILNSN_5MajorE0ELSP_0ELNSN_7ScaleInE1ELSQ_1EEEEEENS4_6LayoutINS5_IJNSA_ILi2EEESB_SB_EEENS5_IJSB_NSA_ILi0EEESW_EEEEENS5_IJNS4_10UnderscoreESZ_SZ_EEEEENS4_13SM90_TMA_LOADENS4_14ComposedLayoutINS4_7SwizzleILi3ELi4ELi3EEENS4_18smem_ptr_flag_bitsILi16EEENST_INS5_IJNSA_ILi8EEESG_EEENS5_IJSG_SB_EEEEEEEvNS4_8identityES12_S1C_vS1D_EENS_8epilogue10collective6detail29Sm90TmaWarpSpecializedAdapterINS1G_15DefaultEpilogueISI_SJ_SJ_NS1F_6thread17LinearCombinationISI_Li1EffLNS1K_9ScaleType4KindE0ELNS_15FloatRoundStyleE2ESI_EENS1_15EpilogueDefaultEEEEEvvEEEEvNT_6ParamsE,"ax",@progbits
	.align	128
.text._ZN7cutlass13device_kernelINS_4gemm6kernel13GemmUniversalIN4cute5tupleIJiiiiEEENS1_10collective13CollectiveMmaINS1_34MainloopSm90TmaGmmaWarpSpecializedILi5ENS5_IJNS4_1CILi1EEESB_SB_EEENS1_35KernelTmaWarpSpecializedCooperativeEEENS5_IJNSA_ILi256EEESF_NSA_ILi64EEEEEENS_6half_tENS5_IJlSB_lEEESI_SJ_NS4_8TiledMMAINS4_8MMA_AtomIJNS4_4SM904GMMA26MMA_64x256x16_F32F16F16_SSILNSN_5MajorE0ELSP_0ELNSN_7ScaleInE1ELSQ_1EEEEEENS4_6LayoutINS5_IJNSA_ILi2EEESB_SB_EEENS5_IJSB_NSA_ILi0EEESW_EEEEENS5_IJNS4_10UnderscoreESZ_SZ_EEEEENS4_13SM90_TMA_LOADENS4_14ComposedLayoutINS4_7SwizzleILi3ELi4ELi3EEENS4_18smem_ptr_flag_bitsILi16EEENST_INS5_IJNSA_ILi8EEESG_EEENS5_IJSG_SB_EEEEEEEvNS4_8identityES12_S1C_vS1D_EENS_8epilogue10collective6detail29Sm90TmaWarpSpecializedAdapterINS1G_15DefaultEpilogueISI_SJ_SJ_NS1F_6thread17LinearCombinationISI_Li1EffLNS1K_9ScaleType4KindE0ELNS_15FloatRoundStyleE2ESI_EENS1_15EpilogueDefaultEEEEEvvEEEEvNT_6ParamsE:
        .type           _ZN7cutlass13device_kernelINS_4gemm6kernel13GemmUniversalIN4cute5tupleIJiiiiEEENS1_10collective13CollectiveMmaINS1_34MainloopSm90TmaGmmaWarpSpecializedILi5ENS5_IJNS4_1CILi1EEESB_SB_EEENS1_35KernelTmaWarpSpecializedCooperativeEEENS5_IJNSA_ILi256EEESF_NSA_ILi64EEEEEENS_6half_tENS5_IJlSB_lEEESI_SJ_NS4_8TiledMMAINS4_8MMA_AtomIJNS4_4SM904GMMA26MMA_64x256x16_F32F16F16_SSILNSN_5MajorE0ELSP_0ELNSN_7ScaleInE1ELSQ_1EEEEEENS4_6LayoutINS5_IJNSA_ILi2EEESB_SB_EEENS5_IJSB_NSA_ILi0EEESW_EEEEENS5_IJNS4_10UnderscoreESZ_SZ_EEEEENS4_13SM90_TMA_LOADENS4_14ComposedLayoutINS4_7SwizzleILi3ELi4ELi3EEENS4_18smem_ptr_flag_bitsILi16EEENST_INS5_IJNSA_ILi8EEESG_EEENS5_IJSG_SB_EEEEEEEvNS4_8identityES12_S1C_vS1D_EENS_8epilogue10collective6detail29Sm90TmaWarpSpecializedAdapterINS1G_15DefaultEpilogueISI_SJ_SJ_NS1F_6thread17LinearCombinationISI_Li1EffLNS1K_9ScaleType4KindE0ELNS_15FloatRoundStyleE2ESI_EENS1_15EpilogueDefaultEEEEEvvEEEEvNT_6ParamsE,@function
        .size           _ZN7cutlass13device_kernelINS_4gemm6kernel13GemmUniversalIN4cute5tupleIJiiiiEEENS1_10collective13CollectiveMmaINS1_34MainloopSm90TmaGmmaWarpSpecializedILi5ENS5_IJNS4_1CILi1EEESB_SB_EEENS1_35KernelTmaWarpSpecializedCooperativeEEENS5_IJNSA_ILi256EEESF_NSA_ILi64EEEEEENS_6half_tENS5_IJlSB_lEEESI_SJ_NS4_8TiledMMAINS4_8MMA_AtomIJNS4_4SM904GMMA26MMA_64x256x16_F32F16F16_SSILNSN_5MajorE0ELSP_0ELNSN_7ScaleInE1ELSQ_1EEEEEENS4_6LayoutINS5_IJNSA_ILi2EEESB_SB_EEENS5_IJSB_NSA_ILi0EEESW_EEEEENS5_IJNS4_10UnderscoreESZ_SZ_EEEEENS4_13SM90_TMA_LOADENS4_14ComposedLayoutINS4_7SwizzleILi3ELi4ELi3EEENS4_18smem_ptr_flag_bitsILi16EEENST_INS5_IJNSA_ILi8EEESG_EEENS5_IJSG_SB_EEEEEEEvNS4_8identityES12_S1C_vS1D_EENS_8epilogue10collective6detail29Sm90TmaWarpSpecializedAdapterINS1G_15DefaultEpilogueISI_SJ_SJ_NS1F_6thread17LinearCombinationISI_Li1EffLNS1K_9ScaleType4KindE0ELNS_15FloatRoundStyleE2ESI_EENS1_15EpilogueDefaultEEEEEvvEEEEvNT_6ParamsE,(.L_x_578 - _ZN7cutlass13device_kernelINS_4gemm6kernel13GemmUniversalIN4cute5tupleIJiiiiEEENS1_10collective13CollectiveMmaINS1_34MainloopSm90TmaGmmaWarpSpecializedILi5ENS5_IJNS4_1CILi1EEESB_SB_EEENS1_35KernelTmaWarpSpecializedCooperativeEEENS5_IJNSA_ILi256EEESF_NSA_ILi64EEEEEENS_6half_tENS5_IJlSB_lEEESI_SJ_NS4_8TiledMMAINS4_8MMA_AtomIJNS4_4SM904GMMA26MMA_64x256x16_F32F16F16_SSILNSN_5MajorE0ELSP_0ELNSN_7ScaleInE1ELSQ_1EEEEEENS4_6LayoutINS5_IJNSA_ILi2EEESB_SB_EEENS5_IJSB_NSA_ILi0EEESW_EEEEENS5_IJNS4_10UnderscoreESZ_SZ_EEEEENS4_13SM90_TMA_LOADENS4_14ComposedLayoutINS4_7SwizzleILi3ELi4ELi3EEENS4_18smem_ptr_flag_bitsILi16EEENST_INS5_IJNSA_ILi8EEESG_EEENS5_IJSG_SB_EEEEEEEvNS4_8identityES12_S1C_vS1D_EENS_8epilogue10collective6detail29Sm90TmaWarpSpecializedAdapterINS1G_15DefaultEpilogueISI_SJ_SJ_NS1F_6thread17LinearCombinationISI_Li1EffLNS1K_9ScaleType4KindE0ELNS_15FloatRoundStyleE2ESI_EENS1_15EpilogueDefaultEEEEEvvEEEEvNT_6ParamsE)
        .other          _ZN7cutlass13device_kernelINS_4gemm6kernel13GemmUniversalIN4cute5tupleIJiiiiEEENS1_10collective13CollectiveMmaINS1_34MainloopSm90TmaGmmaWarpSpecializedILi5ENS5_IJNS4_1CILi1EEESB_SB_EEENS1_35KernelTmaWarpSpecializedCooperativeEEENS5_IJNSA_ILi256EEESF_NSA_ILi64EEEEEENS_6half_tENS5_IJlSB_lEEESI_SJ_NS4_8TiledMMAINS4_8MMA_AtomIJNS4_4SM904GMMA26MMA_64x256x16_F32F16F16_SSILNSN_5MajorE0ELSP_0ELNSN_7ScaleInE1ELSQ_1EEEEEENS4_6LayoutINS5_IJNSA_ILi2EEESB_SB_EEENS5_IJSB_NSA_ILi0EEESW_EEEEENS5_IJNS4_10UnderscoreESZ_SZ_EEEEENS4_13SM90_TMA_LOADENS4_14ComposedLayoutINS4_7SwizzleILi3ELi4ELi3EEENS4_18smem_ptr_flag_bitsILi16EEENST_INS5_IJNSA_ILi8EEESG_EEENS5_IJSG_SB_EEEEEEEvNS4_8identityES12_S1C_vS1D_EENS_8epilogue10collective6detail29Sm90TmaWarpSpecializedAdapterINS1G_15DefaultEpilogueISI_SJ_SJ_NS1F_6thread17LinearCombinationISI_Li1EffLNS1K_9ScaleType4KindE0ELNS_15FloatRoundStyleE2ESI_EENS1_15EpilogueDefaultEEEEEvvEEEEvNT_6ParamsE,@"STO_CUDA_ENTRY STV_DEFAULT"
_ZN7cutlass13device_kernelINS_4gemm6kernel13GemmUniversalIN4cute5tupleIJiiiiEEENS1_10collective13CollectiveMmaINS1_34MainloopSm90TmaGmmaWarpSpecializedILi5ENS5_IJNS4_1CILi1EEESB_SB_EEENS1_35KernelTmaWarpSpecializedCooperativeEEENS5_IJNSA_ILi256EEESF_NSA_ILi64EEEEEENS_6half_tENS5_IJlSB_lEEESI_SJ_NS4_8TiledMMAINS4_8MMA_AtomIJNS4_4SM904GMMA26MMA_64x256x16_F32F16F16_SSILNSN_5MajorE0ELSP_0ELNSN_7ScaleInE1ELSQ_1EEEEEENS4_6LayoutINS5_IJNSA_ILi2EEESB_SB_EEENS5_IJSB_NSA_ILi0EEESW_EEEEENS5_IJNS4_10UnderscoreESZ_SZ_EEEEENS4_13SM90_TMA_LOADENS4_14ComposedLayoutINS4_7SwizzleILi3ELi4ELi3EEENS4_18smem_ptr_flag_bitsILi16EEENST_INS5_IJNSA_ILi8EEESG_EEENS5_IJSG_SB_EEEEEEEvNS4_8identityES12_S1C_vS1D_EENS_8epilogue10collective6detail29Sm90TmaWarpSpecializedAdapterINS1G_15DefaultEpilogueISI_SJ_SJ_NS1F_6thread17LinearCombinationISI_Li1EffLNS1K_9ScaleType4KindE0ELNS_15FloatRoundStyleE2ESI_EENS1_15EpilogueDefaultEEEEEvvEEEEvNT_6ParamsE:
[----:B------:R-:W0:Y:S02]  /*0000*/  LDC R1, c[0x0][0x28] ;  /* 0x00000a00ff017b82 */ /* 0x000e240000000800 */
[----:B0-----:R-:W-:Y:S01]  /*0010*/  VIADD R1, R1, 0xfffff878 ;  /* 0xfffff87801017836 */ /* 0x001fe20000000000 */
[----:B------:R-:W0:Y:S01]  /*0020*/  S2R R2, SR_TID.X ;  /* 0x0000000000027919 */ /* 0x000e220000002100 */
[----:B------:R-:W-:Y:S01]  /*0030*/  ELECT P0, URZ, PT ;  /* 0x00000000003f782f */ /* 0x000fe20003800000 */
[----:B------:R-:W-:Y:S01]  /*0040*/  BSSY B0, `(.L_x_0) ;  /* 0x0000015000007945 */ /* 0x000fe20003800000 */
[--C-:B0-----:R-:W-:Y:S02]  /*0050*/  SHF.R.U32.HI R0, RZ, 0x5, R2.reuse ;  /* 0x00000005ff007819 */ /* 0x101fe40000011602 */
[----:B------:R-:W-:-:S03]  /*0060*/  SHF.R.U32.HI R160, RZ, 0x7, R2 ;  /* 0x00000007ffa07819 */ /* 0x000fc60000011602 */
[----:B------:R-:W0:Y:S04]  /*0070*/  SHFL.IDX PT, R3, R0, RZ, 0x1f ;  /* 0x00001fff00037589 */ /* 0x000e2800000e0000 */
[----:B------:R-:W1:Y:S01]  /*0080*/  SHFL.IDX PT, R2, R160, RZ, 0x1f ;  /* 0x00001fffa0027589 */ /* 0x000e6200000e0000 */
[----:B0-----:R-:W-:Y:S02]  /*0090*/  R2UR UR10, R3 ;  /* 0x00000000030a72ca */ /* 0x001fe400000e0000 */
[----:B-1----:R-:W-:-:S11]  /*00a0*/  R2UR UR5, R2 ;  /* 0x00000000020572ca */ /* 0x002fd600000e0000 */
[----:B------:R-:W-:Y:S02]  /*00b0*/  USHF.R.S32.HI UR4, URZ, 0x1f, UR10 ;  /* 0x0000001f3f047899 */ /* 0x000fe4000801140a */
[----:B------:R-:W-:Y:S02]  /*00c0*/  ISETP.NE.OR P0, PT, RZ, UR10, !P0 ;  /* 0x0000000aff007c0c */ /* 0x000fe4000c705670 */
[----:B------:R-:W-:-:S04]  /*00d0*/  ULEA.HI UR4, UR4, UR10, URZ, 0x2 ;  /* 0x0000000a04047291 */ /* 0x000fc8000f8f103f */
[----:B------:R-:W-:-:S04]  /*00e0*/  ULOP3.LUT UR4, UR4, 0xfffffffc, URZ, 0xc0, !UPT ;  /* 0xfffffffc04047892 */ /* 0x000fc8000f8ec03f */
[----:B------:R-:W-:-:S03]  /*00f0*/  UIADD3 UR10, UR10, -UR4, URZ ;  /* 0x800000040a0a7290 */ /* 0x000fc6000fffe03f */
[----:B------:R-:W-:Y:S09]  /*0100*/  @P0 BRA `(.L_x_1) ;  /* 0x0000000000200947 */ /* 0x000ff20003800000 */
[----:B------:R-:W-:Y:S02]  /*0110*/  ULDC.64 UR6, c[0x0][0x198] ;  /* 0x0000660000067ab9 */ /* 0x000fe40000000a00 */
[----:B------:R-:W-:Y:S02]  /*0120*/  UIADD3 UR8, UP0, UR6, 0xf0, URZ ;  /* 0x000000f006087890 */ /* 0x000fe4000ff1e03f */
[----:B------:R-:W-:Y:S02]  /*0130*/  UIADD3 UR6, UP1, UR6, 0x1f0, URZ ;  /* 0x000001f006067890 */ /* 0x000fe4000ff3e03f */
[----:B------:R-:W-:Y:S02]  /*0140*/  UIADD3.X UR9, URZ, UR7, URZ, UP0, !UPT ;  /* 0x000000073f097290 */ /* 0x000fe400087fe43f */
[----:B------:R-:W-:-:S07]  /*0150*/  UIADD3.X UR7, URZ, UR7, URZ, UP1, !UPT ;  /* 0x000000073f077290 */ /* 0x000fce0008ffe43f */
[----:B------:R0:W-:Y:S02]  /*0160*/  UTMACCTL.PF [UR8] ;  /* 0x00000000080079b9 */ /* 0x0001e40008040000 */
[----:B------:R0:W-:Y:S02]  /*0170*/  UTMACCTL.PF [UR6] ;  /* 0x00000000060079b9 */ /* 0x0001e40008040000 */
[----:B0-----:R-:W-:Y:S01]  /*0180*/  NOP ;  /* 0x0000000000007918 */ /* 0x001fe20000000000 */
.L_x_1:
[----:B------:R-:W-:Y:S05]  /*0190*/  BSYNC B0 ;  /* 0x0000000000007941 */ /* 0x000fea0003800000 */
.L_x_0:
[----:B------:R-:W0:Y:S01]  /*01a0*/  SHFL.IDX PT, R2, R0, RZ, 0x1f ;  /* 0x00001fff00027589 */ /* 0x000e2200000e0000 */
[----:B------:R-:W-:Y:S01]  /*01b0*/  UISETP.NE.AND UP0, UPT, UR10, 0x3, UPT ;  /* 0x000000030a00788c */ /* 0x000fe2000bf05270 */
[----:B------:R-:W-:Y:S01]  /*01c0*/  ISETP.NE.AND P1, PT, RZ, UR5, PT ;  /* 0x00000005ff007c0c */ /* 0x000fe2000bf25270 */
[----:B------:R-:W-:Y:S02]  /*01d0*/  UIADD3 UR18, UR5, -0x1, URZ ;  /* 0xffffffff05127890 */ /* 0x000fe4000fffe03f */
[----:B------:R-:W-:Y:S02]  /*01e0*/  UISETP.EQ.OR UP0, UPT, UR10, URZ, !UP0 ;  /* 0x0000003f0a00728c */ /* 0x000fe4000c702670 */
[----:B------:R-:W-:Y:S02]  /*01f0*/  UISETP.GE.U32.AND UP1, UPT, UR18, 0x2, UPT ;  /* 0x000000021200788c */ /* 0x000fe4000bf26070 */
[----:B------:R-:W-:-:S04]  /*0200*/  UISETP.EQ.AND UP0, UPT, UR5, URZ, UP0 ;  /* 0x0000003f0500728c */ /* 0x000fc80008702270 */
[----:B------:R-:W-:-:S04]  /*0210*/  USEL UR40, URZ, 0x1, !UP0 ;  /* 0x000000013f287887 */ /* 0x000fc8000c000000 */
[----:B------:R-:W-:Y:S01]  /*0220*/  USEL UR40, UR40, 0x2, UP1 ;  /* 0x0000000228287887 */ /* 0x000fe20008800000 */
[----:B0-----:R-:W-:-:S13]  /*0230*/  ISETP.NE.AND P0, PT, R2, RZ, PT ;  /* 0x000000ff0200720c */ /* 0x001fda0003f05270 */
[----:B------:R-:W-:Y:S05]  /*0240*/  @P0 BRA `(.L_x_2) ;  /* 0x0000000000600947 */ /* 0x000fea0003800000 */
[----:B------:R-:W0:Y:S01]  /*0250*/  S2UR UR8, SR_CgaCtaId ;  /* 0x00000000000879c3 */ /* 0x000e220000008800 */
[----:B------:R-:W-:Y:S01]  /*0260*/  UMOV UR4, 0x400 ;  /* 0x0000040000047882 */ /* 0x000fe20000000000 */
[----:B------:R-:W-:Y:S01]  /*0270*/  UMOV UR5, 0x1 ;  /* 0x0000000100057882 */ /* 0x000fe20000000000 */
[----:B------:R-:W-:Y:S01]  /*0280*/  UMOV UR6, 0x100 ;  /* 0x0000010000067882 */ /* 0x000fe20000000000 */
[----:B------:R-:W-:Y:S01]  /*0290*/  ELECT P0, URZ, PT ;  /* 0x00000000003f782f */ /* 0x000fe20003800000 */
[----:B------:R-:W-:-:S04]  /*02a0*/  UIADD3 UR6, -UR6, 0x100000, URZ ;  /* 0x0010000006067890 */ /* 0x000fc8000fffe13f */
[----:B------:R-:W-:Y:S02]  /*02b0*/  USHF.L.U32 UR7, UR6, 0xb, URZ ;  /* 0x0000000b06077899 */ /* 0x000fe4000800063f */
[----:B------:R-:W-:Y:S02]  /*02c0*/  USHF.L.U32 UR6, UR6, 0x1, URZ ;  /* 0x0000000106067899 */ /* 0x000fe4000800063f */
[----:B0-----:R-:W-:Y:S02]  /*02d0*/  ULEA UR8, UR8, UR4, 0x18 ;  /* 0x0000000408087291 */ /* 0x001fe4000f8ec03f */
[----:B------:R-:W-:-:S04]  /*02e0*/  UIADD3 UR4, -UR5, 0x100000, URZ ;  /* 0x0010000005047890 */ /* 0x000fc8000fffe13f */
[----:B------:R-:W-:Y:S02]  /*02f0*/  USHF.L.U32 UR5, UR4, 0xb, URZ ;  /* 0x0000000b04057899 */ /* 0x000fe4000800063f */
[----:B------:R-:W-:Y:S01]  /*0300*/  USHF.L.U32 UR4, UR4, 0x1, URZ ;  /* 0x0000000104047899 */ /* 0x000fe2000800063f */
[----:B------:R-:W0:Y:S11]  /*0310*/  FENCE.VIEW.ASYNC.S ;  /* 0x00000000000073c6 */ /* 0x000e360000000000 */
[----:B0-----:R0:W1:Y:S01]  /*0320*/  SYNCS.EXCH.64 URZ, [UR8], UR4 ;  /* 0x00000004083f75b2 */ /* 0x0010620008000100 */
[----:B------:R0:W2:Y:S01]  /*0330*/  SYNCS.EXCH.64 URZ, [UR8+0x28], UR6 ;  /* 0x00002806083f75b2 */ /* 0x0000a20008000100 */
[----:B------:R0:W3:Y:S01]  /*0340*/  SYNCS.EXCH.64 URZ, [UR8+0x8], UR4 ;  /* 0x00000804083f75b2 */ /* 0x0000e20008000100 */
[----:B------:R0:W4:Y:S01]  /*0350*/  SYNCS.EXCH.64 URZ, [UR8+0x30], UR6 ;  /* 0x00003006083f75b2 */ /* 0x0001220008000100 */
[----:B------:R0:W0:Y:S01]  /*0360*/  SYNCS.EXCH.64 URZ, [UR8+0x10], UR4 ;  /* 0x00001004083f75b2 */ /* 0x0000220008000100 */
[----:B------:R0:W0:Y:S01]  /*0370*/  SYNCS.EXCH.64 URZ, [UR8+0x38], UR6 ;  /* 0x00003806083f75b2 */ /* 0x0000220008000100 */
[----:B------:R0:W0:Y:S01]  /*0380*/  SYNCS.EXCH.64 URZ, [UR8+0x18], UR4 ;  /* 0x00001804083f75b2 */ /* 0x0000220008000100 */
[----:B------:R0:W0:Y:S01]  /*0390*/  SYNCS.EXCH.64 URZ, [UR8+0x40], UR6 ;  /* 0x00004006083f75b2 */ /* 0x0000220008000100 */
[----:B------:R0:W0:Y:S01]  /*03a0*/  SYNCS.EXCH.64 URZ, [UR8+0x20], UR4 ;  /* 0x00002004083f75b2 */ /* 0x0000220008000100 */
[----:B------:R0:W0:Y:S01]  /*03b0*/  SYNCS.EXCH.64 URZ, [UR8+0x48], UR6 ;  /* 0x00004806083f75b2 */ /* 0x0000220008000100 */
[----:B------:R-:W-:Y:S01]  /*03c0*/  NOP ;  /* 0x0000000000007918 */ /* 0x000fe20000000000 */
.L_x_2:
[----:B------:R-:W5:Y:S01]  /*03d0*/  SHFL.IDX PT, R0, R0, RZ, 0x1f ;  /* 0x00001fff00007589 */ /* 0x000f6200000e0000 */
[----:B------:R-:W-:Y:S01]  /*03e0*/  ELECT P0, URZ, PT ;  /* 0x00000000003f782f */ /* 0x000fe20003800000 */
[----:B------:R-:W1:Y:S01]  /*03f0*/  S2UR UR17, SR_CTAID.Y ;  /* 0x00000000001179c3 */ /* 0x000e620000002600 */
[----:B0-----:R-:W-:Y:S01]  /*0400*/  ULDC UR5, c[0x0][0x65c] ;  /* 0x0001970000057ab9 */ /* 0x001fe20000000800 */
[----:B------:R-:W-:Y:S01]  /*0410*/  UMOV UR12, 0x20 ;  /* 0x00000020000c7882 */ /* 0x000fe20000000000 */
[----:B------:R-:W-:Y:S01]  /*0420*/  UISETP.NE.AND UP2, UPT, UR5, 0x1, UPT ;  /* 0x000000010500788c */ /* 0x000fe2000bf45270 */
[----:B------:R-:W-:Y:S01]  /*0430*/  NOP ;  /* 0x0000000000007918 */ /* 0x000fe20000000000 */
[----:B------:R-:W-:Y:S02]  /*0440*/  NOP ;  /* 0x0000000000007918 */ /* 0x000fe40000000000 */
[----:B------:R-:W-:Y:S01]  /*0450*/  UP2UR UR45, UPR, URZ, 0x4 ;  /* 0x000000043f2d7883 */ /* 0x000fe20008000000 */
[----:B------:R-:W0:Y:S01]  /*0460*/  S2UR UR4, SR_CTAID.X ;  /* 0x00000000000479c3 */ /* 0x000e220000002500 */
[----:B------:R-:W-:-:S02]  /*0470*/  PLOP3.LUT P2, PT, PT, PT, UP2, 0x80, 0x0 ;  /* 0x000000000000781c */ /* 0x000fc40003f4f028 */
[----:B------:R-:W-:Y:S02]  /*0480*/  PLOP3.LUT P4, PT, PT, PT, UP2, 0x80, 0x0 ;  /* 0x000000000000781c */ /* 0x000fe40003f8f028 */
[----:B------:R-:W-:Y:S01]  /*0490*/  PLOP3.LUT P3, PT, PT, PT, UP2, 0x80, 0x0 ;  /* 0x000000000000781c */ /* 0x000fe20003f6f028 */
[----:B------:R-:W-:Y:S01]  /*04a0*/  @UP2 ULDC UR14, c[0x0][0x10] ;  /* 0x00000400000e2ab9 */ /* 0x000fe20000000800 */
[----:B------:R-:W-:Y:S01]  /*04b0*/  @UP2 UMOV UR9, URZ ;  /* 0x0000003f00092c82 */ /* 0x000fe20008000000 */
[----:B------:R-:W-:Y:S01]  /*04c0*/  @!UP2 ULDC UR11, c[0x0][0xc] ;  /* 0x00000300000baab9 */ /* 0x000fe20000000800 */
[----:B-----5:R-:W-:Y:S01]  /*04d0*/  ISETP.NE.OR P0, PT, R0, RZ, !P0 ;  /* 0x000000ff0000720c */ /* 0x020fe20004705670 */
[----:B-1----:R-:W-:Y:S02]  /*04e0*/  @UP2 UMOV UR7, UR17 ;  /* 0x0000001100072c82 */ /* 0x002fe40008000000 */
[----:B------:R-:W-:Y:S01]  /*04f0*/  @UP2 UMOV UR8, UR7 ;  /* 0x0000000700082c82 */ /* 0x000fe20008000000 */
[----:B------:R-:W-:Y:S01]  /*0500*/  @!UP2 UMOV UR7, UR17 ;  /* 0x000000110007ac82 */ /* 0x000fe20008000000 */
[----:B0-----:R-:W-:-:S08]  /*0510*/  @UP2 UIMAD.WIDE.U32 UR14, UR4, UR14, UR8 ;  /* 0x0000000e040e22a5 */ /* 0x001fd0000f8e0008 */
[----:B------:R-:W-:Y:S01]  /*0520*/  VOTEU.ALL UP0, P0 ;  /* 0x00000000003f7886 */ /* 0x000fe20000000000 */
[----:B------:R-:W-:Y:S01]  /*0530*/  VOTEU.ALL UP1, P0 ;  /* 0x00000000003f7886 */ /* 0x000fe20000020000 */
[----:B------:R-:W-:-:S03]  /*0540*/  IMAD.U32 R2, RZ, RZ, UR14 ;  /* 0x0000000eff027e24 */ /* 0x000fc6000f8e00ff */
[----:B------:R-:W0:Y:S01]  /*0550*/  @!UP0 S2UR UR6, SR_CgaCtaId ;  /* 0x00000000000689c3 */ /* 0x000e220000008800 */
[----:B------:R-:W-:Y:S01]  /*0560*/  @!UP0 UMOV UR5, 0x400 ;  /* 0x0000040000058882 */ /* 0x000fe20000000000 */
[----:B------:R-:W-:-:S04]  /*0570*/  @!UP0 UIADD3 UR12, -UR12, 0x100000, URZ ;  /* 0x001000000c0c8890 */ /* 0x000fc8000fffe13f */
[----:B------:R-:W-:Y:S02]  /*0580*/  @!UP0 USHF.L.U32 UR13, UR12, 0xb, URZ ;  /* 0x0000000b0c0d8899 */ /* 0x000fe4000800063f */
[----:B------:R-:W-:Y:S01]  /*0590*/  @!UP0 USHF.L.U32 UR12, UR12, 0x1, URZ ;  /* 0x000000010c0c8899 */ /* 0x000fe2000800063f */
[----:B------:R-:W-:Y:S01]  /*05a0*/  IMAD.U32 R3, RZ, RZ, UR15 ;  /* 0x0000000fff037e24 */ /* 0x000fe2000f8e00ff */
[----:B0-----:R-:W-:Y:S01]  /*05b0*/  @!UP0 ULEA UR16, UR6, UR5, 0x18 ;  /* 0x0000000506108291 */ /* 0x001fe2000f8ec03f */
[----:B------:R-:W-:Y:S01]  /*05c0*/  VOTEU.ALL UP0, P0 ;  /* 0x00000000003f7886 */ /* 0x000fe20000000000 */
[----:B------:R-:W-:Y:S01]  /*05d0*/  PLOP3.LUT P0, PT, PT, PT, UP2, 0x80, 0x0 ;  /* 0x000000000000781c */ /* 0x000fe20003f0f028 */
[----:B------:R-:W-:Y:S01]  /*05e0*/  UMOV UR5, URZ ;  /* 0x0000003f00057c82 */ /* 0x000fe20008000000 */
[----:B------:R-:W-:Y:S01]  /*05f0*/  @UP2 UMOV UR6, URZ ;  /* 0x0000003f00062c82 */ /* 0x000fe20008000000 */
[----:B------:R-:W-:Y:S02]  /*0600*/  @!UP2 UIMAD.WIDE.U32 UR8, UR11, UR7, UR4 ;  /* 0x000000070b08a2a5 */ /* 0x000fe4000f8e0004 */
[----:B------:R-:W-:-:S04]  /*0610*/  @UP2 UIADD3 UR6, UR15, UR6, URZ ;  /* 0x000000060f062290 */ /* 0x000fc8000fffe03f */
[----:B------:R-:W-:Y:S01]  /*0620*/  IMAD.U32 R5, RZ, RZ, UR9 ;  /* 0x00000009ff057e24 */ /* 0x000fe2000f8e00ff */
[----:B------:R-:W0:Y:S02]  /*0630*/  FENCE.VIEW.ASYNC.S ;  /* 0x00000000000073c6 */ /* 0x000e240000000000 */
[----:B0-----:R0:W2:Y:S01]  /*0640*/  @!UP0 SYNCS.EXCH.64 URZ, [UR16+0x60], UR12 ;  /* 0x0000600c103f85b2 */ /* 0x0010a20008000100 */
[----:B------:R-:W-:Y:S01]  /*0650*/  @P2 IMAD.U32 R6, RZ, RZ, UR6 ;  /* 0x00000006ff062e24 */ /* 0x000fe2000f8e00ff */
[----:B------:R-:W-:Y:S01]  /*0660*/  MOV R4, UR8 ;  /* 0x0000000800047c02 */ /* 0x000fe20008000f00 */
[----:B------:R-:W-:Y:S01]  /*0670*/  @!P4 IMAD.MOV.U32 R6, RZ, RZ, R5 ;  /* 0x000000ffff06c224 */ /* 0x000fe200078e0005 */
[----:B------:R-:W-:Y:S01]  /*0680*/  @P0 MOV R7, R2 ;  /* 0x0000000200070202 */ /* 0x000fe20000000f00 */
[----:B------:R-:W-:Y:S02]  /*0690*/  IMAD.U32 R2, RZ, RZ, UR8 ;  /* 0x00000008ff027e24 */ /* 0x000fe4000f8e00ff */
[----:B------:R-:W-:Y:S01]  /*06a0*/  IMAD.U32 R3, RZ, RZ, UR9 ;  /* 0x00000009ff037e24 */ /* 0x000fe2000f8e00ff */
[----:B------:R0:W-:Y:S01]  /*06b0*/  STL [R1+0x200], R6 ;  /* 0x0002000601007387 */ /* 0x0001e20000100800 */
[----:B------:R-:W-:-:S05]  /*06c0*/  @!P3 IMAD.MOV.U32 R7, RZ, RZ, R2 ;  /* 0x000000ffff07b224 */ /* 0x000fca00078e0002 */
[----:B------:R0:W-:Y:S01]  /*06d0*/  STL [R1+0x204], R7 ;  /* 0x0002040701007387 */ /* 0x0001e20000100800 */
[----:B------:R0:W2:Y:S01]  /*06e0*/  @!UP1 SYNCS.EXCH.64 URZ, [UR16+0x68], UR12 ;  /* 0x0000680c103f95b2 */ /* 0x0000a20008000100 */
[----:B------:R-:W-:Y:S01]  /*06f0*/  NOP ;  /* 0x0000000000007918 */ /* 0x000fe20000000000 */
[----:B--234-:R-:W-:Y:S06]  /*0700*/  BAR.SYNC.DEFER_BLOCKING 0x0 ;  /* 0x0000000000007b1d */ /* 0x01cfec0000010000 */
[----:B------:R-:W-:Y:S05]  /*0710*/  @!P1 BRA `(.L_x_3) ;  /* 0x0000019800109947 */ /* 0x000fea0003800000 */
[----:B------:R-:W-:-:S06]  /*0720*/  UISETP.GT.U32.AND UP0, UPT, UR18, 0x1, UPT ;  /* 0x000000011200788c */ /* 0x000fcc000bf04070 */
[----:B------:R-:W-:-:S13]  /*0730*/  PLOP3.LUT P0, PT, PT, PT, UP0, 0x80, 0x0 ;  /* 0x000000000000781c */ /* 0x000fda0003f0f008 */
[----:B0-----:R-:W-:Y:S05]  /*0740*/  @P0 EXIT ;  /* 0x000000000000094d */ /* 0x001fea0003800000 */
[----:B------:R-:W-:Y:S01]  /*0750*/  ULDC.64 UR8, c[0x0][0x650] ;  /* 0x0001940000087ab9 */ /* 0x000fe20000000a00 */
[----:B------:R-:W-:Y:S01]  /*0760*/  UMOV UR41, 0xffffffff ;  /* 0xffffffff00297882 */ /* 0x000fe20000000000 */
[----:B------:R-:W-:Y:S01]  /*0770*/  ISETP.GE.U32.AND P0, PT, R7, UR8, PT ;  /* 0x0000000807007c0c */ /* 0x000fe2000bf06070 */
[----:B------:R-:W-:Y:S01]  /*0780*/  UMOV UR42, 0xffffffff ;  /* 0xffffffff002a7882 */ /* 0x000fe20000000000 */
[----:B------:R-:W-:Y:S01]  /*0790*/  UMOV UR43, 0xffffffff ;  /* 0xffffffff002b7882 */ /* 0x000fe20000000000 */
[----:B------:R-:W-:Y:S02]  /*07a0*/  PRMT R0, RZ, 0x7610, R0 ;  /* 0x00007610ff007816 */ /* 0x000fe40000000000 */
[----:B------:R-:W-:-:S13]  /*07b0*/  ISETP.GE.U32.AND.EX P0, PT, R6, UR9, PT, P0 ;  /* 0x0000000906007c0c */ /* 0x000fda000bf06100 */
[----:B------:R-:W-:Y:S05]  /*07c0*/  @P0 BRA `(.L_x_4) ;  /* 0x0000000400800947 */ /* 0x000fea0003800000 */
[----:B------:R-:W-:Y:S01]  /*07d0*/  I2FP.F32.U32 R0, UR4 ;  /* 0x0000000400007c45 */ /* 0x000fe20008201000 */
[----:B------:R-:W-:Y:S01]  /*07e0*/  ULDC.64 UR16, c[0x0][0x628] ;  /* 0x00018a0000107ab9 */ /* 0x000fe20000000a00 */
[----:B------:R-:W-:Y:S01]  /*07f0*/  ULDC UR6, c[0x0][0x150] ;  /* 0x0000540000067ab9 */ /* 0x000fe20000000800 */
[----:B------:R-:W-:Y:S01]  /*0800*/  ISETP.NE.U32.AND P0, PT, RZ, UR16, PT ;  /* 0x00000010ff007c0c */ /* 0x000fe2000bf05070 */
[----:B------:R-:W-:Y:S01]  /*0810*/  ULDC UR15, c[0x0][0x630] ;  /* 0x00018c00000f7ab9 */ /* 0x000fe20000000800 */
[----:B------:R-:W-:Y:S01]  /*0820*/  FMUL R0, R0, UR6 ;  /* 0x0000000600007c20 */ /* 0x000fe20008400000 */
[----:B------:R-:W-:Y:S01]  /*0830*/  R2UR UR18, R7 ;  /* 0x00000000071272ca */ /* 0x000fe200000e0000 */
[----:B------:R-:W-:Y:S01]  /*0840*/  ULDC UR20, c[0x0][0x154] ;  /* 0x0000550000147ab9 */ /* 0x000fe20000000800 */
[----:B------:R-:W-:Y:S01]  /*0850*/  ISETP.NE.AND.EX P0, PT, RZ, UR17, PT, P0 ;  /* 0x00000011ff007c0c */ /* 0x000fe2000bf05300 */
[----:B------:R0:W1:Y:S01]  /*0860*/  F2I.U32.TRUNC.NTZ R2, R0 ;  /* 0x0000000000027305 */ /* 0x000062000020f000 */
[----:B------:R-:W-:-:S02]  /*0870*/  R2UR UR19, R6 ;  /* 0x00000000061372ca */ /* 0x000fc400000e0000 */
[----:B------:R-:W-:Y:S02]  /*0880*/  R2UR UR8, R7 ;  /* 0x00000000070872ca */ /* 0x000fe400000e0000 */
[----:B------:R-:W-:-:S07]  /*0890*/  R2UR UR9, R6 ;  /* 0x00000000060972ca */ /* 0x000fce00000e0000 */
[----:B0-----:R-:W-:Y:S08]  /*08a0*/  @!P0 BRA `(.L_x_5) ;  /* 0x0000000000308947 */ /* 0x001ff00003800000 */
[----:B------:R-:W-:Y:S01]  /*08b0*/  R2UR UR8, R7 ;  /* 0x00000000070872ca */ /* 0x000fe200000e0000 */
[----:B------:R-:W-:Y:S01]  /*08c0*/  ULDC UR6, c[0x0][0x634] ;  /* 0x00018d0000067ab9 */ /* 0x000fe20000000800 */
[----:B------:R-:W-:-:S11]  /*08d0*/  R2UR UR14, R6 ;  /* 0x00000000060e72ca */ /* 0x000fd600000e0000 */
[----:B------:R-:W-:-:S04]  /*08e0*/  UIADD3 UR6, UP0, UR8, UR6, URZ ;  /* 0x0000000608067290 */ /* 0x000fc8000ff1e03f */
[----:B------:R-:W-:-:S04]  /*08f0*/  UIADD3.X UR14, URZ, UR14, URZ, UP0, !UPT ;  /* 0x0000000e3f0e7290 */ /* 0x000fc800087fe43f */
[----:B------:R-:W-:-:S04]  /*0900*/  UIMAD.WIDE.U32 UR8, UR14, UR16, URZ ;  /* 0x000000100e0872a5 */ /* 0x000fc8000f8e003f */
[----:B------:R-:W-:Y:S02]  /*0910*/  UIMAD.WIDE.U32 UR10, UP0, UR6, UR17, UR8 ;  /* 0x00000011060a72a5 */ /* 0x000fe4000f800008 */
[----:B------:R-:W-:Y:S02]  /*0920*/  UIMAD.WIDE.U32 UR8, UR6, UR16, URZ ;  /* 0x00000010060872a5 */ /* 0x000fe4000f8e003f */
[----:B------:R-:W-:Y:S02]  /*0930*/  UIADD3.X UR13, URZ, URZ, URZ, UP0, !UPT ;  /* 0x0000003f3f0d7290 */ /* 0x000fe400087fe43f */
[----:B------:R-:W-:Y:S01]  /*0940*/  UIADD3 URZ, UP0, UR9, UR10, URZ ;  /* 0x0000000a093f7290 */ /* 0x000fe2000ff1e03f */
[----:B------:R-:W-:-:S03]  /*0950*/  UMOV UR12, UR11 ;  /* 0x0000000b000c7c82 */ /* 0x000fc60008000000 */
[----:B------:R-:W-:-:S12]  /*0960*/  UIMAD.WIDE.U32.X UR8, UR14, UR17, UR12, UP0 ;  /* 0x000000110e0872a5 */ /* 0x000fd800080e040c */
.L_x_5:
[----:B------:R-:W-:Y:S01]  /*0970*/  USHF.R.U64 UR43, UR8, UR15, UR9 ;  /* 0x0000000f082b7299 */ /* 0x000fe20008001209 */
[----:B------:R-:W-:Y:S01]  /*0980*/  I2FP.F32.U32 R0, UR7 ;  /* 0x0000000700007c45 */ /* 0x000fe20008201000 */
[----:B------:R-:W-:Y:S01]  /*0990*/  USHF.R.U32.HI UR5, URZ, UR15, UR9 ;  /* 0x0000000f3f057299 */ /* 0x000fe20008011609 */
[----:B-1----:R-:W-:Y:S01]  /*09a0*/  R2UR UR12, R2 ;  /* 0x00000000020c72ca */ /* 0x002fe200000e0000 */
[----:B------:R-:W-:Y:S02]  /*09b0*/  UIADD3 UR6, UP0, URZ, -UR43, URZ ;  /* 0x8000002b3f067290 */ /* 0x000fe4000ff1e03f */
[----:B------:R-:W-:Y:S01]  /*09c0*/  FMUL R0, R0, UR20 ;  /* 0x0000001400007c20 */ /* 0x000fe20008400000 */
[----:B------:R-:W-:Y:S01]  /*09d0*/  ULDC.64 UR8, c[0x0][0x620] ;  /* 0x0001880000087ab9 */ /* 0x000fe20000000a00 */
[----:B------:R-:W-:Y:S01]  /*09e0*/  UIADD3.X UR5, URZ, ~UR5, URZ, UP0, !UPT ;  /* 0x800000053f057290 */ /* 0x000fe200087fe43f */
[----:B------:R-:W-:Y:S01]  /*09f0*/  UMOV UR10, UR18 ;  /* 0x00000012000a7c82 */ /* 0x000fe20008000000 */
[----:B------:R-:W-:-:S02]  /*0a00*/  UMOV UR11, UR19 ;  /* 0x00000013000b7c82 */ /* 0x000fc40008000000 */
[----:B------:R-:W-:Y:S01]  /*0a10*/  UIMAD UR5, UR5, UR8, URZ ;  /* 0x00000008050572a4 */ /* 0x000fe2000f8e023f */
[----:B------:R-:W0:Y:S01]  /*0a20*/  F2I.U32.TRUNC.NTZ R0, R0 ;  /* 0x0000000000007305 */ /* 0x000e22000020f000 */
[----:B------:R-:W-:Y:S02]  /*0a30*/  UIMAD.WIDE.U32 UR10, UR6, UR8, UR10 ;  /* 0x00000008060a72a5 */ /* 0x000fe4000f8e000a */
[----:B------:R-:W-:Y:S01]  /*0a40*/  UIMAD UR6, UR6, UR9, UR5 ;  /* 0x00000009060672a4 */ /* 0x000fe2000f8e0205 */
[----:B------:R-:W-:Y:S01]  /*0a50*/  ULDC UR21, c[0x0][0x658] ;  /* 0x0001960000157ab9 */ /* 0x000fe20000000800 */
[----:B------:R-:W-:Y:S02]  /*0a60*/  UMOV UR19, 0xffffffff ;  /* 0xffffffff00137882 */ /* 0x000fe40000000000 */
[----:B------:R-:W-:Y:S01]  /*0a70*/  UIADD3 UR6, UR11, UR6, URZ ;  /* 0x000000060b067290 */ /* 0x000fe2000fffe03f */
[----:B------:R-:W-:Y:S01]  /*0a80*/  ULDC UR15, c[0x0][0x618] ;  /* 0x00018600000f7ab9 */ /* 0x000fe20000000800 */
[----:B------:R-:W-:Y:S01]  /*0a90*/  ULDC.64 UR8, c[0x0][0x640] ;  /* 0x0001900000087ab9 */ /* 0x000fe20000000a00 */
[----:B------:R-:W-:Y:S01]  /*0aa0*/  USHF.L.U32 UR11, UR19, UR21, URZ ;  /* 0x00000015130b7299 */ /* 0x000fe2000800063f */
[----:B------:R-:W-:Y:S01]  /*0ab0*/  ISETP.NE.U32.AND P0, PT, RZ, UR8, PT ;  /* 0x00000008ff007c0c */ /* 0x000fe2000bf05070 */
[----:B------:R-:W-:-:S02]  /*0ac0*/  USHF.R.U64 UR19, UR10, UR15, UR6 ;  /* 0x0000000f0a137299 */ /* 0x000fc40008001206 */
[----:B------:R-:W-:Y:S01]  /*0ad0*/  USHF.R.U32.HI UR10, URZ, UR15, UR6 ;  /* 0x0000000f3f0a7299 */ /* 0x000fe20008011606 */
[----:B0-----:R-:W-:Y:S01]  /*0ae0*/  R2UR UR14, R0 ;  /* 0x00000000000e72ca */ /* 0x001fe200000e0000 */
[----:B------:R-:W-:Y:S01]  /*0af0*/  ULDC UR17, c[0x0][0x608] ;  /* 0x0001820000117ab9 */ /* 0x000fe20000000800 */
[----:B------:R-:W-:Y:S01]  /*0b00*/  ISETP.NE.AND.EX P0, PT, RZ, UR9, PT, P0 ;  /* 0x00000009ff007c0c */ /* 0x000fe2000bf05300 */
[----:B------:R-:W-:Y:S02]  /*0b10*/  USHF.R.U64 UR23, UR19, UR17, UR10 ;  /* 0x0000001113177299 */ /* 0x000fe4000800120a */
[----:B------:R-:W-:Y:S01]  /*0b20*/  USHF.R.U32.HI UR10, URZ, UR17, UR10 ;  /* 0x000000113f0a7299 */ /* 0x000fe2000801160a */
[----:B------:R-:W-:Y:S01]  /*0b30*/  UMOV UR16, 0x1 ;  /* 0x0000000100107882 */ /* 0x000fe20000000000 */
[----:B------:R-:W-:Y:S02]  /*0b40*/  UIADD3 UR12, -UR12, URZ, URZ ;  /* 0x0000003f0c0c7290 */ /* 0x000fe4000fffe13f */
[----:B------:R-:W-:-:S02]  /*0b50*/  USHF.R.U64 UR24, UR23, UR21, UR10 ;  /* 0x0000001517187299 */ /* 0x000fc4000800120a */
[----:B------:R-:W-:Y:S01]  /*0b60*/  USHF.L.U32 UR6, UR16, UR21, URZ ;  /* 0x0000001510067299 */ /* 0x000fe2000800063f */
[----:B------:R-:W-:Y:S01]  /*0b70*/  ULDC UR13, c[0x0][0x144] ;  /* 0x00005100000d7ab9 */ /* 0x000fe20000000800 */
[----:B------:R-:W-:Y:S01]  /*0b80*/  ULDC UR5, c[0x0][0x600] ;  /* 0x0001800000057ab9 */ /* 0x000fe20000000800 */
[----:B------:R-:W-:Y:S02]  /*0b90*/  ULOP3.LUT UR16, URZ, UR11, URZ, 0x33, !UPT ;  /* 0x0000000b3f107292 */ /* 0x000fe4000f8e333f */
[----:B------:R-:W-:Y:S02]  /*0ba0*/  USHF.R.U32.HI UR11, URZ, UR21, UR10 ;  /* 0x000000153f0b7299 */ /* 0x000fe4000801160a */
[----:B------:R-:W-:Y:S02]  /*0bb0*/  UIADD3 UR18, UR5, -0x1, URZ ;  /* 0xffffffff05127890 */ /* 0x000fe4000fffe03f */
[----:B------:R-:W-:Y:S02]  /*0bc0*/  UIADD3 UR20, -UR14, URZ, URZ ;  /* 0x0000003f0e147290 */ /* 0x000fe4000fffe13f */
[----:B------:R-:W-:Y:S01]  /*0bd0*/  UIMAD UR4, UR13, UR12, UR4 ;  /* 0x0000000c0d0472a4 */ /* 0x000fe2000f8e0204 */
[----:B------:R-:W-:Y:S01]  /*0be0*/  ULDC UR25, c[0x0][0x148] ;  /* 0x0000520000197ab9 */ /* 0x000fe20000000800 */
[----:B------:R-:W-:Y:S01]  /*0bf0*/  ULDC UR21, c[0x0][0x648] ;  /* 0x0001920000157ab9 */ /* 0x000fe20000000800 */
[----:B------:R-:W-:Y:S01]  /*0c00*/  ULDC UR22, c[0x0][0x638] ;  /* 0x00018e0000167ab9 */ /* 0x000fe20000000800 */
[----:B------:R-:W-:Y:S01]  /*0c10*/  UMOV UR10, UR24 ;  /* 0x00000018000a7c82 */ /* 0x000fe20008000000 */
[----:B------:R-:W-:Y:S07]  /*0c20*/  @!P0 BRA `(.L_x_6) ;  /* 0x0000000000308947 */ /* 0x000fee0003800000 */
[----:B------:R-:W-:Y:S02]  /*0c30*/  ULDC UR14, c[0x0][0x64c] ;  /* 0x00019300000e7ab9 */ /* 0x000fe40000000800 */
        /* <DEDUP_REMOVED lines=8> */
[----:B------:R-:W-:-:S07]  /*0cc0*/  UIMAD.WIDE.U32.X UR8, UR17, UR9, UR14, UP0 ;  /* 0x00000009110872a5 */ /* 0x000fce00080e040e */
[----:B------:R-:W-:Y:S01]  /*0cd0*/  UMOV UR10, UR8 ;  /* 0x00000008000a7c82 */ /* 0x000fe20008000000 */
[----:B------:R-:W-:-:S05]  /*0ce0*/  UMOV UR11, UR9 ;  /* 0x00000009000b7c82 */ /* 0x000fca0008000000 */
.L_x_6:
[----:B------:R-:W-:Y:S01]  /*0cf0*/  UISETP.NE.AND UP0, UPT, UR45, URZ, UPT ;  /* 0x0000003f2d00728c */ /* 0x000fe2000bf05270 */
[----:B------:R-:W-:Y:S01]  /*0d00*/  MOV R0, 0x1 ;  /* 0x0000000100007802 */ /* 0x000fe20000000f00 */
[----:B------:R-:W-:Y:S02]  /*0d10*/  USHF.R.U64 UR8, UR10, UR21, UR11 ;  /* 0x000000150a087299 */ /* 0x000fe4000800120b */
[----:B------:R-:W-:Y:S02]  /*0d20*/  ULOP3.LUT UR16, UR23, UR16, URZ, 0xc0, !UPT ;  /* 0x0000001017107292 */ /* 0x000fe4000f8ec03f */
[----:B------:R-:W-:Y:S02]  /*0d30*/  ULOP3.LUT UR18, UR19, UR18, URZ, 0xc0, !UPT ;  /* 0x0000001213127292 */ /* 0x000fe4000f8ec03f */
[----:B------:R-:W-:-:S03]  /*0d40*/  UIMAD UR16, UR6, UR8, UR16 ;  /* 0x00000008061072a4 */ /* 0x000fc6000f8e0210 */
[----:B------:R-:W-:Y:S02]  /*0d50*/  @UP0 UIMAD UR4, UR25, UR20, UR7 ;  /* 0x00000014190402a4 */ /* 0x000fe4000f8e0207 */
[----:B------:R-:W-:-:S04]  /*0d60*/  UIADD3 UR7, -UR8, URZ, URZ ;  /* 0x0000003f08077290 */ /* 0x000fc8000fffe13f */
[----:B------:R-:W-:-:S03]  /*0d70*/  UIMAD UR6, UR7, UR22, UR24 ;  /* 0x00000016070672a4 */ /* 0x000fc6000f8e0218 */
[----:B------:R-:W-:Y:S01]  /*0d80*/  ULDC UR7, c[0x0][0x610] ;  /* 0x0001840000077ab9 */ /* 0x000fe20000000800 */
[----:B------:R-:W-:Y:S02]  /*0d90*/  UIMAD UR6, UR6, UR5, UR18 ;  /* 0x00000005060672a4 */ /* 0x000fe4000f8e0212 */
[----:B------:R-:W-:-:S04]  /*0da0*/  UIMAD UR4, UR16, UR7, UR4 ;  /* 0x00000007100472a4 */ /* 0x000fc8000f8e0204 */
[----:B------:R-:W-:Y:S02]  /*0db0*/  USEL UR42, UR6, UR4, !UP0 ;  /* 0x00000004062a7287 */ /* 0x000fe4000c000000 */
[----:B------:R-:W-:-:S12]  /*0dc0*/  USEL UR41, UR4, UR6, !UP0 ;  /* 0x0000000604297287 */ /* 0x000fd8000c000000 */
.L_x_4:
[----:B------:R-:W-:-:S08]  /*0dd0*/  NOP ;  /* 0x0000000000007918 */ /* 0x000fd00000000000 */
[----:B------:R-:W0:Y:S02]  /*0de0*/  USETMAXREG.TRY_ALLOC.CTAPOOL UP0, 0xf0 ;  /* 0x000000f0000079c8 */ /* 0x000e240008000600 */
[----:B0-----:R-:W-:-:S13]  /*0df0*/  PLOP3.LUT P0, PT, PT, PT, UP0, 0x80, 0x0 ;  /* 0x000000000000781c */ /* 0x001fda0003f0f008 */
[----:B------:R-:W-:Y:S05]  /*0e00*/  @!P0 BRA `(.L_x_4) ;  /* 0xfffffffc00f08947 */ /* 0x000fea000383ffff */
[----:B------:R-:W-:Y:S01]  /*0e10*/  ULDC.64 UR4, c[0x0][0x598] ;  /* 0x0001660000047ab9 */ /* 0x000fe20000000a00 */
[----:B------:R-:W-:Y:S01]  /*0e20*/  ULDC.64 UR36, c[0x0][0x208] ;  /* 0x0000820000247ab9 */ /* 0x000fe20000000a00 */
[----:B------:R-:W-:-:S04]  /*0e30*/  ISETP.NE.U32.AND P0, PT, RZ, UR4, PT ;  /* 0x00000004ff007c0c */ /* 0x000fc8000bf05070 */
[----:B------:R-:W-:-:S13]  /*0e40*/  ISETP.NE.AND.EX P0, PT, RZ, UR5, PT, P0 ;  /* 0x00000005ff007c0c */ /* 0x000fda000bf05300 */
[----:B------:R-:W-:Y:S05]  /*0e50*/  @!P0 BRA `(.L_x_7) ;  /* 0x00000000001c8947 */ /* 0x000fea0003800000 */
[----:B------:R-:W0:Y:S02]  /*0e60*/  LDC.64 R2, c[0x0][0x598] ;  /* 0x00016600ff027b82 */ /* 0x000e240000000a00 */
[----:B0-----:R-:W2:Y:S02]  /*0e70*/  LDG.E.64 R2, desc[UR36][R2.64] ;  /* 0x0000002402027981 */ /* 0x001ea4000c1e1b00 */
[----:B--2---:R-:W-:-:S04]  /*0e80*/  ISETP.NE.U32.AND P0, PT, R2, RZ, PT ;  /* 0x000000ff0200720c */ /* 0x004fc80003f05070 */
[----:B------:R-:W-:-:S13]  /*0e90*/  ISETP.NE.AND.EX P0, PT, R3, RZ, PT, P0 ;  /* 0x000000ff0300720c */ /* 0x000fda0003f05300 */
[----:B------:R-:W-:Y:S05]  /*0ea0*/  @!P0 BRA `(.L_x_7) ;  /* 0x0000000000088947 */ /* 0x000fea0003800000 */
[----:B------:R0:W5:Y:S01]  /*0eb0*/  LD.E R2, desc[UR36][R2.64] ;  /* 0x0000002402027980 */ /* 0x000162000c101900 */
[----:B------:R-:W-:Y:S05]  /*0ec0*/  BRA `(.L_x_8) ;  /* 0x0000000000247947 */ /* 0x000fea0003800000 */
.L_x_7:
[----:B------:R-:W-:Y:S02]  /*0ed0*/  ULDC.64 UR4, c[0x0][0x588] ;  /* 0x0001620000047ab9 */ /* 0x000fe40000000a00 */
[----:B------:R-:W-:-:S04]  /*0ee0*/  ISETP.NE.U32.AND P0, PT, RZ, UR4, PT ;  /* 0x00000004ff007c0c */ /* 0x000fc8000bf05070 */
[----:B------:R-:W-:-:S13]  /*0ef0*/  ISETP.NE.AND.EX P0, PT, RZ, UR5, PT, P0 ;  /* 0x00000005ff007c0c */ /* 0x000fda000bf05300 */
[----:B------:R-:W-:Y:S05]  /*0f00*/  @!P0 BRA `(.L_x_9) ;  /* 0x00000000000c8947 */ /* 0x000fea0003800000 */
[----:B------:R-:W0:Y:S02]  /*0f10*/  LDC.64 R2, c[0x0][0x588] ;  /* 0x00016200ff027b82 */ /* 0x000e240000000a00 */
[----:B0-----:R1:W5:Y:S01]  /*0f20*/  LDG.E R2, desc[UR36][R2.64] ;  /* 0x0000002402027981 */ /* 0x001362000c1e1900 */
[----:B------:R-:W-:Y:S05]  /*0f30*/  BRA `(.L_x_8) ;  /* 0x0000000000087947 */ /* 0x000fea0003800000 */
.L_x_9:
[----:B------:R-:W-:Y:S02]  /*0f40*/  ULDC UR4, c[0x0][0x580] ;  /* 0x0001600000047ab9 */ /* 0x000fe40000000800 */
[----:B------:R-:W-:-:S07]  /*0f50*/  IMAD.U32 R2, RZ, RZ, UR4 ;  /* 0x00000004ff027e24 */ /* 0x000fce000f8e00ff */
.L_x_8:
[----:B------:R-:W-:Y:S02]  /*0f60*/  ULDC.64 UR4, c[0x0][0x5a0] ;  /* 0x0001680000047ab9 */ /* 0x000fe40000000a00 */
[----:B------:R-:W-:-:S04]  /*0f70*/  ISETP.NE.U32.AND P0, PT, RZ, UR4, PT ;  /* 0x00000004ff007c0c */ /* 0x000fc8000bf05070 */
[----:B------:R-:W-:-:S13]  /*0f80*/  ISETP.NE.AND.EX P0, PT, RZ, UR5, PT, P0 ;  /* 0x00000005ff007c0c */ /* 0x000fda000bf05300 */
[----:B------:R-:W-:Y:S05]  /*0f90*/  @!P0 BRA `(.L_x_10) ;  /* 0x00000000001c8947 */ /* 0x000fea0003800000 */
[----:B------:R-:W2:Y:S02]  /*0fa0*/  LDC.64 R4, c[0x0][0x5a0] ;  /* 0x00016800ff047b82 */ /* 0x000ea40000000a00 */
[----:B--2---:R-:W2:Y:S02]  /*0fb0*/  LDG.E.64 R4, desc[UR36][R4.64] ;  /* 0x0000002404047981 */ /* 0x004ea4000c1e1b00 */
[----:B--2---:R-:W-:-:S04]  /*0fc0*/  ISETP.NE.U32.AND P0, PT, R4, RZ, PT ;  /* 0x000000ff0400720c */ /* 0x004fc80003f05070 */
[----:B------:R-:W-:-:S13]  /*0fd0*/  ISETP.NE.AND.EX P0, PT, R5, RZ, PT, P0 ;  /* 0x000000ff0500720c */ /* 0x000fda0003f05300 */
[----:B------:R-:W-:Y:S05]  /*0fe0*/  @!P0 BRA `(.L_x_10) ;  /* 0x0000000000088947 */ /* 0x000fea0003800000 */
[----:B------:R2:W5:Y:S01]  /*0ff0*/  LD.E R16, desc[UR36][R4.64] ;  /* 0x0000002404107980 */ /* 0x000562000c101900 */
[----:B------:R-:W-:Y:S05]  /*1000*/  BRA `(.L_x_11) ;  /* 0x0000000000247947 */ /* 0x000fea0003800000 */
.L_x_10:
[----:B------:R-:W-:Y:S02]  /*1010*/  ULDC.64 UR4, c[0x0][0x590] ;  /* 0x0001640000047ab9 */ /* 0x000fe40000000a00 */
[----:B------:R-:W-:-:S04]  /*1020*/  ISETP.NE.U32.AND P0, PT, RZ, UR4, PT ;  /* 0x00000004ff007c0c */ /* 0x000fc8000bf05070 */
[----:B------:R-:W-:-:S13]  /*1030*/  ISETP.NE.AND.EX P0, PT, RZ, UR5, PT, P0 ;  /* 0x00000005ff007c0c */ /* 0x000fda000bf05300 */
[----:B------:R-:W-:Y:S05]  /*1040*/  @!P0 BRA `(.L_x_12) ;  /* 0x00000000000c8947 */ /* 0x000fea0003800000 */
[----:B------:R-:W2:Y:S02]  /*1050*/  LDC.64 R16, c[0x0][0x590] ;  /* 0x00016400ff107b82 */ /* 0x000ea40000000a00 */
[----:B--2---:R3:W5:Y:S01]  /*1060*/  LDG.E R16, desc[UR36][R16.64] ;  /* 0x0000002410107981 */ /* 0x004762000c1e1900 */
[----:B------:R-:W-:Y:S05]  /*1070*/  BRA `(.L_x_11) ;  /* 0x0000000000087947 */ /* 0x000fea0003800000 */
.L_x_12:
[----:B------:R-:W-:Y:S02]  /*1080*/  ULDC UR4, c[0x0][0x584] ;  /* 0x0001610000047ab9 */ /* 0x000fe40000000800 */
[----:B------:R-:W-:-:S07]  /*1090*/  IMAD.U32 R16, RZ, RZ, UR4 ;  /* 0x00000004ff107e24 */ /* 0x000fce000f8e00ff */
.L_x_11:
[----:B------:R-:W-:-:S13]  /*10a0*/  LOP3.LUT P0, RZ, R0, 0xff, RZ, 0xc0, !PT ;  /* 0x000000ff00ff7812 */ /* 0x000fda000780c0ff */
[----:B------:R-:W-:Y:S05]  /*10b0*/  @!P0 EXIT ;  /* 0x000000000000894d */ /* 0x000fea0003800000 */
[----:B------:R-:W-:Y:S01]  /*10c0*/  ULDC UR4, c[0x0][0x28c] ;  /* 0x0000a30000047ab9 */ /* 0x000fe20000000800 */
[----:B------:R-:W-:Y:S01]  /*10d0*/  UMOV UR38, URZ ;  /* 0x0000003f00267c82 */ /* 0x000fe20008000000 */
[----:B------:R-:W-:Y:S01]  /*10e0*/  UIADD3 UR4, UR4, 0x3f, URZ ;  /* 0x0000003f04047890 */ /* 0x000fe2000fffe03f */
[----:B------:R-:W-:-:S03]  /*10f0*/  UMOV UR39, URZ ;  /* 0x0000003f00277c82 */ /* 0x000fc60008000000 */
[----:B------:R-:W-:-:S04]  /*1100*/  USHF.R.S32.HI UR5, URZ, 0x1f, UR4 ;  /* 0x0000001f3f057899 */ /* 0x000fc80008011404 */
[----:B------:R-:W-:-:S04]  /*1110*/  ULEA.HI UR5, UR5, UR4, URZ, 0x6 ;  /* 0x0000000405057291 */ /* 0x000fc8000f8f303f */
[----:B------:R-:W-:-:S12]  /*1120*/  USHF.R.S32.HI UR44, URZ, 0x6, UR5 ;  /* 0x000000063f2c7899 */ /* 0x000fd80008011405 */
.L_x_540:
[----:B------:R-:W4:Y:S01]  /*1130*/  S2R R0, SR_TID.X ;  /* 0x0000000000007919 */ /* 0x000f220000002100 */
[----:B0-----:R-:W0:Y:S01]  /*1140*/  S2UR UR6, SR_CgaCtaId ;  /* 0x00000000000679c3 */ /* 0x001e220000008800 */
[----:B------:R-:W-:Y:S02]  /*1150*/  UMOV UR46, 0x400 ;  /* 0x00000400002e7882 */ /* 0x000fe40000000000 */
[----:B0-----:R-:W-:Y:S01]  /*1160*/  ULEA UR46, UR6, UR46, 0x18 ;  /* 0x0000002e062e7291 */ /* 0x001fe2000f8ec03f */
[----:B----4-:R-:W-:-:S04]  /*1170*/  LOP3.LUT R0, R0, 0x80, RZ, 0xc0, !PT ;  /* 0x0000008000007812 */ /* 0x010fc800078ec0ff */
[----:B------:R-:W-:-:S06]  /*1180*/  SHF.R.U32.HI R0, RZ, 0x7, R0 ;  /* 0x00000007ff007819 */ /* 0x000fcc0000011600 */
[----:B------:R-:W0:Y:S02]  /*1190*/  SHFL.IDX PT, R0, R0, RZ, 0x1f ;  /* 0x00001fff00007589 */ /* 0x000e2400000e0000 */
[----:B0-----:R-:W-:-:S13]  /*11a0*/  R2UR UR4, R0 ;  /* 0x00000000000472ca */ /* 0x001fda00000e0000 */
[----:B------:R-:W-:-:S04]  /*11b0*/  ULEA.HI UR5, UR4, UR4, URZ, 0x1 ;  /* 0x0000000404057291 */ /* 0x000fc8000f8f083f */
[----:B------:R-:W-:-:S04]  /*11c0*/  ULOP3.LUT UR5, UR5, 0x7fffe, URZ, 0xc0, !UPT ;  /* 0x0007fffe05057892 */ /* 0x000fc8000f8ec03f */
[----:B------:R-:W-:-:S03]  /*11d0*/  UIADD3 UR5, UR4, -UR5, URZ ;  /* 0x8000000504057290 */ /* 0x000fc6000fffe03f */
[----:B------:R-:W-:Y:S01]  /*11e0*/  ULDC UR4, c[0x0][0x28c] ;  /* 0x0000a30000047ab9 */ /* 0x000fe20000000800 */
[----:B------:R-:W-:Y:S01]  /*11f0*/  ULEA UR5, UR5, UR46, 0xd ;  /* 0x0000002e05057291 */ /* 0x000fe2000f8e683f */
[----:B------:R-:W-:-:S03]  /*1200*/  ISETP.LT.AND P0, PT, RZ, UR4, PT ;  /* 0x00000004ff007c0c */ /* 0x000fc6000bf01270 */
[----:B------:R-:W-:-:S04]  /*1210*/  UIADD3 UR5, UR5, 0x100, URZ ;  /* 0x0000010005057890 */ /* 0x000fc8000fffe03f */
[----:B------:R-:W-:-:S04]  /*1220*/  USHF.R.U32.HI UR5, URZ, 0x4, UR5 ;  /* 0x000000043f057899 */ /* 0x000fc80008011605 */
[----:B------:R-:W-:Y:S02]  /*1230*/  ULOP3.LUT UR47, UR5, 0x3fff, URZ, 0xc0, !UPT ;  /* 0x00003fff052f7892 */ /* 0x000fe4000f8ec03f */
[----:B-1-3--:R-:W-:Y:S10]  /*1240*/  @P0 BRA `(.L_x_13) ;  /* 0x0000000000400947 */ /* 0x00aff40003800000 */
[----:B------:R-:W-:Y:S01]  /*1250*/  MOV R0, 0x0 ;  /* 0x0000000000007802 */ /* 0x000fe20000000f00 */
[----:B------:R-:W-:Y:S01]  /*1260*/  ULDC.64 UR4, c[0x4][0x68] ;  /* 0x01001a0000047ab9 */ /* 0x000fe20000000a00 */
[----:B------:R-:W-:Y:S01]  /*1270*/  ULDC.64 UR6, c[0x4][0x8] ;  /* 0x0100020000067ab9 */ /* 0x000fe20000000a00 */
[----:B--2---:R-:W-:Y:S01]  /*1280*/  IMAD.U32 R4, RZ, RZ, UR4 ;  /* 0x00000004ff047e24 */ /* 0x004fe2000f8e00ff */
[----:B------:R0:W2:Y:S01]  /*1290*/  LDC.64 R14, c[0x4][R0] ;  /* 0x01000000000e7b82 */ /* 0x0000a20000000a00 */
[----:B------:R-:W-:Y:S01]  /*12a0*/  MOV R5, UR5 ;  /* 0x0000000500057c02 */ /* 0x000fe20008000f00 */
[----:B------:R-:W-:Y:S01]  /*12b0*/  ULDC.64 UR4, c[0x4][0x70] ;  /* 0x01001c0000047ab9 */ /* 0x000fe20000000a00 */
[----:B------:R-:W-:Y:S01]  /*12c0*/  IMAD.U32 R10, RZ, RZ, UR6 ;  /* 0x00000006ff0a7e24 */ /* 0x000fe2000f8e00ff */
[----:B------:R-:W-:Y:S01]  /*12d0*/  MOV R11, UR7 ;  /* 0x00000007000b7c02 */ /* 0x000fe20008000f00 */
[----:B------:R-:W-:Y:S02]  /*12e0*/  IMAD.U32 R6, RZ, RZ, UR4 ;  /* 0x00000004ff067e24 */ /* 0x000fe4000f8e00ff */
[----:B------:R-:W-:-:S02]  /*12f0*/  IMAD.U32 R7, RZ, RZ, UR5 ;  /* 0x00000005ff077e24 */ /* 0x000fc4000f8e00ff */
[----:B------:R-:W-:Y:S02]  /*1300*/  IMAD.MOV.U32 R8, RZ, RZ, 0x1e1 ;  /* 0x000001e1ff087424 */ /* 0x000fe400078e00ff */
[----:B------:R-:W-:Y:S02]  /*1310*/  IMAD.MOV.U32 R12, RZ, RZ, 0x1 ;  /* 0x00000001ff0c7424 */ /* 0x000fe400078e00ff */
[----:B0-----:R-:W-:-:S07]  /*1320*/  IMAD.MOV.U32 R13, RZ, RZ, RZ ;  /* 0x000000ffff0d7224 */ /* 0x001fce00078e00ff */
[----:B------:R-:W-:-:S07]  /*1330*/  LEPC R20, `(.L_x_13) ;  /* 0x000000001014794e */ /* 0x000fce0000000000 */
[----:B-123-5:R-:W-:Y:S05]  /*1340*/  CALL.ABS.NOINC R14 ;  /* 0x000000000e007343 */ /* 0x02efea0003c00000 */
.L_x_13:
[----:B------:R-:W-:-:S06]  /*1350*/  ULOP3.LUT UR4, UR40, 0x1, URZ, 0xfc, !UPT ;  /* 0x0000000128047892 */ /* 0x000fcc000f8efc3f */
[----:B------:R-:W-:-:S04]  /*1360*/  MOV R0, UR4 ;  /* 0x0000000400007c02 */ /* 0x000fc80008000f00 */
[----:B------:R-:W-:-:S13]  /*1370*/  ISETP.NE.AND P0, PT, R0, 0x3, PT ;  /* 0x000000030000780c */ /* 0x000fda0003f05270 */
[----:B------:R-:W-:Y:S05]  /*1380*/  @!P0 BRA `(.L_x_14) ;  /* 0x0000000000048947 */ /* 0x000fea0003800000 */
[----:B------:R-:W-:Y:S01]  /*1390*/  BPT.TRAP 0x1 ;  /* 0x000000040000795c */ /* 0x000fe20000300000 */
.L_x_14:
[----:B-1----:R-:W-:Y:S02]  /*13a0*/  IMAD.U32 R3, RZ, RZ, UR39 ;  /* 0x00000027ff037e24 */ /* 0x002fe4000f8e00ff */
[----:B------:R-:W-:-:S03]  /*13b0*/  IMAD.U32 R0, RZ, RZ, UR38 ;  /* 0x00000026ff007e24 */ /* 0x000fc6000f8e00ff */
[----:B------:R-:W-:Y:S02]  /*13c0*/  LEA R3, R3, UR46, 0x3 ;  /* 0x0000002e03037c11 */ /* 0x000fe4000f8e18ff */
[----:B------:R-:W-:-:S04]  /*13d0*/  SHF.L.U32 R0, R0, 0x1f, RZ ;  /* 0x0000001f00007819 */ /* 0x000fc800000006ff */
[----:B------:R0:W1:Y:S01]  /*13e0*/  SYNCS.PHASECHK.TRANS64.TRYWAIT P1, [R3+URZ], R0 ;  /* 0x00000000030075a7 */ /* 0x000062000802017f */
[----:B------:R-:W-:Y:S05]  /*13f0*/  @!P0 BRA `(.L_x_15) ;  /* 0x0000000000048947 */ /* 0x000fea0003800000 */
[----:B------:R-:W-:Y:S01]  /*1400*/  BPT.TRAP 0x1 ;  /* 0x000000040000795c */ /* 0x000fe20000300000 */
.L_x_15:
[----:B-1----:R-:W-:Y:S05]  /*1410*/  @P1 BRA `(.L_x_16) ;  /* 0x0000000000081947 */ /* 0x002fea0003800000 */
[----:B------:R-:W1:Y:S02]  /*1420*/  SYNCS.PHASECHK.TRANS64.TRYWAIT P1, [R3+URZ], R0 ;  /* 0x00000000030075a7 */ /* 0x000e64000802017f */
[----:B-1----:R-:W-:Y:S05]  /*1430*/  @!P1 BRA `(.L_x_17) ;  /* 0x000001a000e09947 */ /* 0x002fea0003800000 */
.L_x_16:
[----:B------:R-:W-:-:S04]  /*1440*/  UISETP.LT.AND UP0, UPT, UR44, 0x1, UPT ;  /* 0x000000012c00788c */ /* 0x000fc8000bf01270 */
[----:B------:R-:W-:-:S04]  /*1450*/  USEL UR4, UR44, 0x1, UP0 ;  /* 0x000000012c047887 */ /* 0x000fc80008000000 */
[----:B------:R-:W-:-:S06]  /*1460*/  UIADD3 UR4, UR44, -UR4, URZ ;  /* 0x800000042c047290 */ /* 0x000fcc000fffe03f */
[----:B01----:R-:W-:Y:S01]  /*1470*/  IMAD.U32 R0, RZ, RZ, UR4 ;  /* 0x00000004ff007e24 */ /* 0x003fe2000f8e00ff */
[----:B------:R-:W-:Y:S01]  /*1480*/  MOV R3, UR4 ;  /* 0x0000000400037c02 */ /* 0x000fe20008000f00 */
[----:B------:R-:W-:Y:S05]  /*1490*/  WARPSYNC.ALL ;  /* 0x0000000000007948 */ /* 0x000fea0003800000 */
[----:B------:R-:W-:Y:S01]  /*14a0*/  ISETP.GE.AND P1, PT, R0, 0x1, PT ;  /* 0x000000010000780c */ /* 0x000fe20003f26270 */
[----:B------:R-:W-:Y:S01]  /*14b0*/  UIADD3 UR46, UR46, 0x28100, URZ ;  /* 0x000281002e2e7890 */ /* 0x000fe2000fffe03f */
[----:B------:R-:W-:Y:S01]  /*14c0*/  WARPGROUP.ARRIVE ;  /* 0x00000000000079c5 */ /* 0x000fe20000000000 */
[----:B------:R-:W-:Y:S01]  /*14d0*/  ULOP3.LUT UR4, UR47, 0x10000, URZ, 0xfc, !UPT ;  /* 0x000100002f047892 */ /* 0x000fe2000f8efc3f */
[----:B-----5:R-:W-:Y:S01]  /*14e0*/  STL [R1+0x2c4], R16 ;  /* 0x0002c41001007387 */ /* 0x020fe20000100800 */
[----:B------:R-:W-:-:S02]  /*14f0*/  USHF.R.U32.HI UR46, URZ, 0x4, UR46 ;  /* 0x000000043f2e7899 */ /* 0x000fc4000801162e */
[----:B------:R-:W-:Y:S01]  /*1500*/  ULEA UR6, UR39, UR4, 0xb ;  /* 0x0000000427067291 */ /* 0x000fe2000f8e583f */
[----:B------:R0:W-:Y:S01]  /*1510*/  STL [R1+0x2c0], R3 ;  /* 0x0002c00301007387 */ /* 0x0001e20000100800 */
[----:B------:R-:W-:Y:S01]  /*1520*/  ULOP3.LUT UR5, UR46, 0x3fff, URZ, 0xc0, !UPT ;  /* 0x00003fff2e057892 */ /* 0x000fe2000f8ec03f */
[----:B------:R-:W-:Y:S01]  /*1530*/  UMOV UR9, 0x40000040 ;  /* 0x4000004000097882 */ /* 0x000fe20000000000 */
[----:B------:R-:W-:Y:S02]  /*1540*/  UMOV UR11, 0x40000040 ;  /* 0x40000040000b7882 */ /* 0x000fe40000000000 */
[----:B------:R-:W-:Y:S01]  /*1550*/  ULOP3.LUT UR5, UR5, 0x10000, URZ, 0xfc, !UPT ;  /* 0x0001000005057892 */ /* 0x000fe2000f8efc3f */
[----:B------:R1:W-:Y:S01]  /*1560*/  STL [R1+0x2bc], R2 ;  /* 0x0002bc0201007387 */ /* 0x0003e20000100800 */
[----:B------:R-:W-:Y:S02]  /*1570*/  UMOV UR8, UR6 ;  /* 0x0000000600087c82 */ /* 0x000fe40008000000 */
[----:B------:R-:W-:-:S07]  /*1580*/  ULEA UR7, UR39, UR5, 0xb ;  /* 0x0000000527077291 */ /* 0x000fce000f8e583f */
[----:B------:R-:W-:Y:S02]  /*1590*/  UMOV UR10, UR7 ;  /* 0x00000007000a7c82 */ /* 0x000fe40008000000 */
[----:B------:R-:W-:Y:S01]  /*15a0*/  HGMMA.64x256x16.F32 R24, gdesc[UR8], RZ, !UPT, gsb0 ;  /* 0x03e00000081879f0 */ /* 0x000fe2000c0008ff */
[----:B------:R-:W-:Y:S01]  /*15b0*/  UIADD3 UR8, UR6, 0x400, URZ ;  /* 0x0000040006087890 */ /* 0x000fe2000fffe03f */
[----:B------:R-:W-:Y:S01]  /*15c0*/  UMOV UR9, 0x40000040 ;  /* 0x4000004000097882 */ /* 0x000fe20000000000 */
[----:B------:R-:W-:Y:S02]  /*15d0*/  WARPGROUP.DEPBAR.LE gsb0, 0x0 ;  /* 0x00008000000079c5 */ /* 0x000fe40000010000 */
[----:B------:R-:W-:Y:S01]  /*15e0*/  STL.64 [R1], R24 ;  /* 0x0000001801007387 */ /* 0x000fe20000100a00 */
[----:B------:R-:W-:Y:S01]  /*15f0*/  IMAD.MOV.U32 R235, RZ, RZ, R46 ;  /* 0x000000ffffeb7224 */ /* 0x000fe200078e002e */
[----:B------:R-:W-:Y:S01]  /*1600*/  MOV R232, R49 ;  /* 0x0000003100e87202 */ /* 0x000fe20000000f00 */
[----:B------:R-:W-:Y:S01]  /*1610*/  IMAD.MOV.U32 R234, RZ, RZ, R47 ;  /* 0x000000ffffea7224 */ /* 0x000fe200078e002f */
[----:B------:R-:W-:Y:S01]  /*1620*/  STL.64 [R1+0x8], R26 ;  /* 0x0000081a01007387 */ /* 0x000fe20000100a00 */
        /* <DEDUP_REMOVED lines=65> */
[----:B0-----:R-:W-:Y:S01]  /*1a40*/  MOV R3, R149 ;  /* 0x0000009500037202 */ /* 0x001fe20000000f00 */
[----:B------:R-:W-:Y:S01]  /*1a50*/  IMAD.MOV.U32 R176, RZ, RZ, R92 ;  /* 0x000000ffffb07224 */ /* 0x000fe200078e005c */
[----:B------:R0:W-:Y:S01]  /*1a60*/  STL.64 [R1+0x50], R44 ;  /* 0x0000502c01007387 */ /* 0x0001e20000100a00 */
[----:B------:R-:W-:-:S02]  /*1a70*/  IMAD.MOV.U32 R178, RZ, RZ, R94 ;  /* 0x000000ffffb27224 */ /* 0x000fc400078e005e */
[----:B------:R-:W-:Y:S01]  /*1a80*/  IMAD.MOV.U32 R179, RZ, RZ, R95 ;  /* 0x000000ffffb37224 */ /* 0x000fe200078e005f */
[----:B------:R-:W-:Y:S01]  /*1a90*/  STL [R1+0x578], R160 ;  /* 0x000578a001007387 */ /* 0x000fe20000100800 */
[----:B------:R-:W-:Y:S02]  /*1aa0*/  IMAD.MOV.U32 R180, RZ, RZ, R96 ;  /* 0x000000ffffb47224 */ /* 0x000fe400078e0060 */
[----:B------:R-:W-:Y:S02]  /*1ab0*/  IMAD.MOV.U32 R182, RZ, RZ, R98 ;  /* 0x000000ffffb67224 */ /* 0x000fe400078e0062 */
[----:B------:R-:W-:Y:S02]  /*1ac0*/  IMAD.MOV.U32 R183, RZ, RZ, R99 ;  /* 0x000000ffffb77224 */ /* 0x000fe400078e0063 */
[----:B------:R-:W-:Y:S02]  /*1ad0*/  IMAD.MOV.U32 R184, RZ, RZ, R100 ;  /* 0x000000ffffb87224 */ /* 0x000fe400078e0064 */
[----:B------:R-:W-:-:S02]  /*1ae0*/  IMAD.MOV.U32 R186, RZ, RZ, R102 ;  /* 0x000000ffffba7224 */ /* 0x000fc400078e0066 */
[----:B------:R-:W-:Y:S02]  /*1af0*/  IMAD.MOV.U32 R187, RZ, RZ, R103 ;  /* 0x000000ffffbb7224 */ /* 0x000fe400078e0067 */
        /* <DEDUP_REMOVED lines=23> */
[----:B---3--:R-:W-:Y:S02]  /*1c70*/  IMAD.MOV.U32 R17, RZ, RZ, R135 ;  /* 0x000000ffff117224 */ /* 0x008fe400078e0087 */
        /* <DEDUP_REMOVED lines=8> */
[----:B--2---:R-:W-:Y:S02]  /*1d00*/  IMAD.MOV.U32 R5, RZ, RZ, R147 ;  /* 0x000000ffff057224 */ /* 0x004fe400078e0093 */
[----:B------:R-:W-:Y:S02]  /*1d10*/  IMAD.MOV.U32 R4, RZ, RZ, R148 ;  /* 0x000000ffff047224 */ /* 0x000fe400078e0094 */
[----:B-1----:R-:W-:-:S02]  /*1d20*/  IMAD.MOV.U32 R2, RZ, RZ, R150 ;  /* 0x000000ffff027224 */ /* 0x002fc400078e0096 */
[----:B------:R-:W-:Y:S02]  /*1d30*/  IMAD.MOV.U32 R0, RZ, RZ, R151 ;  /* 0x000000ffff007224 */ /* 0x000fe400078e0097 */
[----:B0-----:R-:W-:-:S06]  /*1d40*/  WARPGROUP.ARRIVE ;  /* 0x00000000000079c5 */ /* 0x001fcc0000000000 */
[----:B------:R-:W-:Y:S03]  /*1d50*/  HGMMA.64x256x16.F32 R24, gdesc[UR8], RZ, !UPT, gsb0 ;  /* 0x03e00000081879f0 */ /* 0x000fe6000c0008ff */
[----:B------:R-:W-:Y:S02]  /*1d60*/  WARPGROUP.DEPBAR.LE gsb0, 0x0 ;  /* 0x00008000000079c5 */ /* 0x000fe40000010000 */
[----:B------:R-:W-:Y:S04]  /*1d70*/  STL.64 [R1+0x570], R150 ;  /* 0x0005709601007387 */ /* 0x000fe80000100a00 */
        /* <DEDUP_REMOVED lines=20> */
[----:B------:R0:W-:Y:S04]  /*1ec0*/  STL.64 [R1+0x4c8], R108 ;  /* 0x0004c86c01007387 */ /* 0x0001e80000100a00 */
[----:B0-----:R-:W2:Y:S04]  /*1ed0*/  LDL.LU R108, [R1] ;  /* 0x00000000016c7983 */ /* 0x001ea80000300800 */
[----:B------:R-:W2:Y:S04]  /*1ee0*/  LDL.LU R109, [R1+0x4] ;  /* 0x00000400016d7983 */ /* 0x000ea80000300800 */
        /* <DEDUP_REMOVED lines=19> */
[----:B------:R-:W2:Y:S01]  /*2020*/  LDL.LU R129, [R1+0x54] ;  /* 0x0000540001817983 */ /* 0x000ea20000300800 */
        /* <DEDUP_REMOVED lines=21> */
[----:B------:R-:W-:Y:S01]  /*2180*/  UIADD3 UR8, UR6, 0x2, URZ ;  /* 0x0000000206087890 */ /* 0x000fe2000fffe03f */
[----:B------:R-:W-:Y:S01]  /*2190*/  IMAD.MOV.U32 R145, RZ, RZ, R220 ;  /* 0x000000ffff917224 */ /* 0x000fe200078e00dc */
[----:B------:R-:W-:Y:S01]  /*21a0*/  UIADD3 UR10, UR7, 0x2, URZ ;  /* 0x00000002070a7890 */ /* 0x000fe2000fffe03f */
[----:B------:R-:W-:Y:S01]  /*21b0*/  IMAD.MOV.U32 R146, RZ, RZ, R219 ;  /* 0x000000ffff927224 */ /* 0x000fe200078e00db */
[----:B------:R-:W-:Y:S01]  /*21c0*/  MOV R219, R17 ;  /* 0x0000001100db7202 */ /* 0x000fe20000000f00 */
[----:B------:R-:W-:Y:S01]  /*21d0*/  IMAD.MOV.U32 R148, RZ, RZ, R217 ;  /* 0x000000ffff947224 */ /* 0x000fe200078e00d9 */
[----:B------:R-:W-:Y:S01]  /*21e0*/  UMOV UR9, 0x40000040 ;  /* 0x4000004000097882 */ /* 0x000fe20000000000 */
[----:B------:R-:W-:Y:S01]  /*21f0*/  IMAD.MOV.U32 R149, RZ, RZ, R216 ;  /* 0x000000ffff957224 */ /* 0x000fe200078e00d8 */
[----:B------:R-:W-:Y:S01]  /*2200*/  UMOV UR11, 0x40000040 ;  /* 0x40000040000b7882 */ /* 0x000fe20000000000 */
[----:B------:R-:W-:Y:S01]  /*2210*/  IMAD.MOV.U32 R150, RZ, RZ, R215 ;  /* 0x000000ffff967224 */ /* 0x000fe200078e00d7 */
[----:B------:R-:W-:Y:S01]  /*2220*/  MOV R215, R21 ;  /* 0x0000001500d77202 */ /* 0x000fe20000000f00 */
        /* <DEDUP_REMOVED lines=17> */
[----:B------:R-:W-:-:S06]  /*2340*/  IMAD.MOV.U32 R234, RZ, RZ, R2 ;  /* 0x000000ffffea7224 */ /* 0x000fcc00078e0002 */
[----:B--2---:R-:W-:-:S06]  /*2350*/  WARPGROUP.ARRIVE ;  /* 0x00000000000079c5 */ /* 0x004fcc0000000000 */
[----:B------:R-:W-:Y:S03]  /*2360*/  HGMMA.64x256x16.F32 R108, gdesc[UR8], R108, gsb0 ;  /* 0x03e00000086c79f0 */ /* 0x000fe6000800086c */
[----:B------:R-:W-:Y:S02]  /*2370*/  WARPGROUP.DEPBAR.LE gsb0, 0x0 ;  /* 0x00008000000079c5 */ /* 0x000fe40000010000 */
[----:B------:R-:W-:Y:S04]  /*2380*/  STL.64 [R1], R108 ;  /* 0x0000006c01007387 */ /* 0x000fe80000100a00 */
        /* <DEDUP_REMOVED lines=63> */
[----:B0-----:R-:W2:Y:S04]  /*2780*/  LDL.LU R160, [R1+0x578] ;  /* 0x0005780001a07983 */ /* 0x001ea80000300800 */
[----:B------:R-:W3:Y:S04]  /*2790*/  LDL.LU.64 R150, [R1+0x570] ;  /* 0x0005700001967983 */ /* 0x000ee80000300a00 */
        /* <DEDUP_REMOVED lines=20> */
[----:B------:R-:W3:Y:S01]  /*28e0*/  LDL.LU.64 R108, [R1+0x4c8] ;  /* 0x0004c800016c7983 */ /* 0x000ee20000300a00 */
[----:B------:R-:W-:Y:S01]  /*28f0*/  UIADD3 UR8, UR6, 0x402, URZ ;  /* 0x0000040206087890 */ /* 0x000fe2000fffe03f */
[----:B------:R-:W-:Y:S01]  /*2900*/  UMOV UR9, 0x40000040 ;  /* 0x4000004000097882 */ /* 0x000fe20000000000 */
[----:B---3--:R-:W-:-:S07]  /*2910*/  WARPGROUP.ARRIVE ;  /* 0x00000000000079c5 */ /* 0x008fce0000000000 */
[----:B------:R-:W-:Y:S03]  /*2920*/  HGMMA.64x256x16.F32 R24, gdesc[UR8], R24, gsb0 ;  /* 0x03e00000081879f0 */ /* 0x000fe60008000818 */
        /* <DEDUP_REMOVED lines=65> */
[----:B0-----:R-:W3:Y:S04]  /*2d40*/  LDL.LU.64 R24, [R1] ;  /* 0x0000000001187983 */ /* 0x001ee80000300a00 */
        /* <DEDUP_REMOVED lines=63> */
[----:B------:R-:W-:-:S02]  /*3140*/  UIADD3 UR8, UR6, 0x4, URZ ;  /* 0x0000000406087890 */ /* 0x000fc4000fffe03f */
[----:B------:R-:W-:Y:S01]  /*3150*/  UIADD3 UR10, UR7, 0x4, URZ ;  /* 0x00000004070a7890 */ /* 0x000fe2000fffe03f */
[----:B------:R-:W-:Y:S01]  /*3160*/  UMOV UR9, 0x40000040 ;  /* 0x4000004000097882 */ /* 0x000fe20000000000 */
[----:B------:R-:W-:Y:S01]  /*3170*/  UMOV UR11, 0x40000040 ;  /* 0x40000040000b7882 */ /* 0x000fe20000000000 */
[----:B---3--:R-:W-:-:S06]  /*3180*/  WARPGROUP.ARRIVE ;  /* 0x00000000000079c5 */ /* 0x008fcc0000000000 */
[----:B------:R-:W-:Y:S03]  /*3190*/  HGMMA.64x256x16.F32 R24, gdesc[UR8], R24, gsb0 ;  /* 0x03e00000081879f0 */ /* 0x000fe60008000818 */
        /* <DEDUP_REMOVED lines=41> */
[----:B------:R0:W-:Y:S01]  /*3430*/  STL.64 [R1+0x50], R44 ;  /* 0x0000502c01007387 */ /* 0x0001e20000100a00 */
[----:B------:R-:W-:Y:S01]  /*3440*/  IMAD.MOV.U32 R208, RZ, RZ, R124 ;  /* 0x000000ffffd07224 */ /* 0x000fe200078e007c */
[----:B------:R-:W-:Y:S01]  /*3450*/  MOV R193, R109 ;  /* 0x0000006d00c17202 */ /* 0x000fe20000000f00 */
[----:B------:R-:W-:Y:S01]  /*3460*/  IMAD.MOV.U32 R206, RZ, RZ, R122 ;  /* 0x000000ffffce7224 */ /* 0x000fe200078e007a */
[----:B------:R-:W3:Y:S01]  /*3470*/  LDL.LU.64 R150, [R1+0x4c0] ;  /* 0x0004c00001967983 */ /* 0x000ee20000300a00 */
        /* <DEDUP_REMOVED lines=60> */
[----:B------:R-:W-:-:S02]  /*3840*/  IMAD.MOV.U32 R167, RZ, RZ, R83 ;  /* 0x000000ffffa77224 */ /* 0x000fc400078e0053 */
[----:B------:R-:W-:Y:S01]  /*3850*/  IMAD.MOV.U32 R164, RZ, RZ, R80 ;  /* 0x000000ffffa47224 */ /* 0x000fe200078e0050 */
[----:B------:R-:W3:Y:S01]  /*3860*/  LDL.LU.64 R118, [R1+0x440] ;  /* 0x0004400001767983 */ /* 0x000ee20000300a00 */
[----:B------:R-:W-:Y:S02]  /*3870*/  IMAD.MOV.U32 R162, RZ, RZ, R78 ;  /* 0x000000ffffa27224 */ /* 0x000fe400078e004e */
[----:B------:R-:W-:Y:S01]  /*3880*/  IMAD.MOV.U32 R163, RZ, RZ, R79 ;  /* 0x000000ffffa37224 */ /* 0x000fe200078e004f */
[----:B------:R-:W3:Y:S01]  /*3890*/  LDL.LU.64 R116, [R1+0x438] ;  /* 0x0004380001747983 */ /* 0x000ee20000300a00 */
[----:B------:R-:W-:Y:S02]  /*38a0*/  IMAD.MOV.U32 R216, RZ, RZ, R76 ;  /* 0x000000ffffd87224 */ /* 0x000fe400078e004c */
        /* <DEDUP_REMOVED lines=58> */
[----:B0-----:R-:W3:Y:S04]  /*3c50*/  LDL.LU.64 R44, [R1+0x318] ;  /* 0x00031800012c7983 */ /* 0x001ee80000300a00 */
        /* <DEDUP_REMOVED lines=11> */
[----:B------:R-:W-:-:S02]  /*3d10*/  UMOV UR9, 0x40000040 ;  /* 0x4000004000097882 */ /* 0x000fc40000000000 */
[----:B--2---:R-:W-:Y:S01]  /*3d20*/  STL [R1+0x2b8], R160 ;  /* 0x0002b8a001007387 */ /* 0x004fe20000100800 */
[----:B---3--:R-:W-:-:S06]  /*3d30*/  WARPGROUP.ARRIVE ;  /* 0x00000000000079c5 */ /* 0x008fcc0000000000 */
        /* <DEDUP_REMOVED lines=64> */
[----:B------:R-:W-:-:S02]  /*4140*/  IMAD.MOV.U32 R145, RZ, RZ, R223 ;  /* 0x000000ffff917224 */ /* 0x000fc400078e00df */
[----:B------:R-:W-:Y:S01]  /*4150*/  IMAD.MOV.U32 R146, RZ, RZ, R222 ;  /* 0x000000ffff927224 */ /* 0x000fe200078e00de */
[----:B------:R-:W-:Y:S01]  /*4160*/  MOV R222, R17 ;  /* 0x0000001100de7202 */ /* 0x000fe20000000f00 */
[----:B------:R-:W-:Y:S02]  /*4170*/  IMAD.MOV.U32 R148, RZ, RZ, R220 ;  /* 0x000000ffff947224 */ /* 0x000fe400078e00dc */
[----:B------:R-:W-:Y:S02]  /*4180*/  IMAD.MOV.U32 R149, RZ, RZ, R219 ;  /* 0x000000ffff957224 */ /* 0x000fe400078e00db */
[----:B------:R-:W-:Y:S01]  /*4190*/  IMAD.MOV.U32 R150, RZ, RZ, R218 ;  /* 0x000000ffff967224 */ /* 0x000fe200078e00da */
[----:B------:R-:W-:Y:S01]  /*41a0*/  MOV R218, R21 ;  /* 0x0000001500da7202 */ /* 0x000fe20000000f00 */
[----:B------:R-:W-:Y:S02]  /*41b0*/  IMAD.MOV.U32 R160, RZ, RZ, R216 ;  /* 0x000000ffffa07224 */ /* 0x000fe400078e00d8 */
[----:B------:R-:W-:-:S02]  /*41c0*/  IMAD.MOV.U32 R130, RZ, RZ, R16 ;  /* 0x000000ffff827224 */ /* 0x000fc400078e0010 */
[----:B------:R-:W-:Y:S01]  /*41d0*/  IMAD.MOV.U32 R132, RZ, RZ, R2 ;  /* 0x000000ffff847224 */ /* 0x000fe200078e0002 */
[----:B------:R-:W-:Y:S01]  /*41e0*/  UIADD3 UR8, UR6, 0x6, URZ ;  /* 0x0000000606087890 */ /* 0x000fe2000fffe03f */
[----:B------:R-:W-:Y:S01]  /*41f0*/  IMAD.MOV.U32 R216, RZ, RZ, R23 ;  /* 0x000000ffffd87224 */ /* 0x000fe200078e0017 */
[----:B------:R-:W-:Y:S01]  /*4200*/  UIADD3 UR10, UR7, 0x6, URZ ;  /* 0x00000006070a7890 */ /* 0x000fe2000fffe03f */
[----:B------:R-:W-:Y:S01]  /*4210*/  IMAD.MOV.U32 R217, RZ, RZ, R22 ;  /* 0x000000ffffd97224 */ /* 0x000fe200078e0016 */
[----:B------:R-:W-:Y:S01]  /*4220*/  UMOV UR9, 0x40000040 ;  /* 0x4000004000097882 */ /* 0x000fe20000000000 */
[----:B------:R-:W-:Y:S01]  /*4230*/  IMAD.MOV.U32 R219, RZ, RZ, R20 ;  /* 0x000000ffffdb7224 */ /* 0x000fe200078e0014 */
[----:B------:R-:W-:Y:S01]  /*4240*/  UMOV UR11, 0x40000040 ;  /* 0x40000040000b7882 */ /* 0x000fe20000000000 */
[----:B------:R-:W-:Y:S01]  /*4250*/  IMAD.MOV.U32 R220, RZ, RZ, R19 ;  /* 0x000000ffffdc7224 */ /* 0x000fe200078e0013 */
[----:B------:R0:W5:Y:S01]  /*4260*/  LDL.LU R16, [R1+0x2c4] ;  /* 0x0002c40001107983 */ /* 0x0001620000300800 */
[----:B------:R-:W-:-:S02]  /*4270*/  IMAD.MOV.U32 R221, RZ, RZ, R18 ;  /* 0x000000ffffdd7224 */ /* 0x000fc400078e0012 */
[----:B------:R-:W-:Y:S01]  /*4280*/  IMAD.MOV.U32 R223, RZ, RZ, R15 ;  /* 0x000000ffffdf7224 */ /* 0x000fe200078e000f */
[----:B------:R0:W5:Y:S01]  /*4290*/  LDL.LU R3, [R1+0x2c0] ;  /* 0x0002c00001037983 */ /* 0x0001620000300800 */
[----:B------:R-:W-:Y:S02]  /*42a0*/  IMAD.MOV.U32 R224, RZ, RZ, R14 ;  /* 0x000000ffffe07224 */ /* 0x000fe400078e000e */
[----:B------:R-:W-:Y:S01]  /*42b0*/  IMAD.MOV.U32 R225, RZ, RZ, R13 ;  /* 0x000000ffffe17224 */ /* 0x000fe200078e000d */
[----:B------:R0:W5:Y:S01]  /*42c0*/  LDL.LU R2, [R1+0x2bc] ;  /* 0x0002bc0001027983 */ /* 0x0001620000300800 */
[----:B------:R-:W-:Y:S02]  /*42d0*/  IMAD.MOV.U32 R227, RZ, RZ, R11 ;  /* 0x000000ffffe37224 */ /* 0x000fe400078e000b */
[----:B------:R-:W-:Y:S02]  /*42e0*/  IMAD.MOV.U32 R228, RZ, RZ, R10 ;  /* 0x000000ffffe47224 */ /* 0x000fe400078e000a */
[----:B------:R-:W-:-:S02]  /*42f0*/  IMAD.MOV.U32 R229, RZ, RZ, R9 ;  /* 0x000000ffffe57224 */ /* 0x000fc400078e0009 */
        /* <DEDUP_REMOVED lines=71> */
[----:B-1----:R0:W5:Y:S04]  /*4770*/  LDL.LU R160, [R1+0x2b8] ;  /* 0x0002b80001a07983 */ /* 0x0021680000300800 */
[----:B------:R-:W2:Y:S04]  /*4780*/  LDL.LU.64 R150, [R1+0x2b0] ;  /* 0x0002b00001967983 */ /* 0x000ea80000300a00 */
        /* <DEDUP_REMOVED lines=20> */
[----:B------:R-:W2:Y:S01]  /*48d0*/  LDL.LU.64 R108, [R1+0x208] ;  /* 0x00020800016c7983 */ /* 0x000ea20000300a00 */
[----:B------:R-:W-:Y:S01]  /*48e0*/  UIADD3 UR8, UR6, 0x406, URZ ;  /* 0x0000040606087890 */ /* 0x000fe2000fffe03f */
[----:B------:R-:W-:Y:S01]  /*48f0*/  UMOV UR9, 0x40000040 ;  /* 0x4000004000097882 */ /* 0x000fe20000000000 */
[----:B--2---:R-:W-:-:S07]  /*4900*/  WARPGROUP.ARRIVE ;  /* 0x00000000000079c5 */ /* 0x004fce0000000000 */
[----:B------:R-:W-:Y:S03]  /*4910*/  HGMMA.64x256x16.F32 R24, gdesc[UR8], R24, gsb0 ;  /* 0x03e00000081879f0 */ /* 0x000fe60008000818 */
[----:B------:R-:W-:Y:S02]  /*4920*/  WARPGROUP.DEPBAR.LE gsb0, 0x0 ;  /* 0x00008000000079c5 */ /* 0x000fe40000010000 */
[----:B0-----:R-:W-:Y:S05]  /*4930*/  @!P1 BRA `(.L_x_18) ;  /* 0x0000004000b49947 */ /* 0x001fea0003800000 */
[----:B------:R-:W-:-:S04]  /*4940*/  UIADD3 UR6, UR39, 0x1, URZ ;  /* 0x0000000127067890 */ /* 0x000fc8000fffe03f */
[----:B------:R-:W-:-:S04]  /*4950*/  UISETP.NE.AND UP0, UPT, UR6, 0x5, UPT ;  /* 0x000000050600788c */ /* 0x000fc8000bf05270 */
[----:B------:R-:W-:Y:S02]  /*4960*/  USEL UR7, URZ, 0x1, UP0 ;  /* 0x000000013f077887 */ /* 0x000fe40008000000 */
[----:B------:R-:W-:Y:S02]  /*4970*/  USEL UR6, UR6, URZ, UP0 ;  /* 0x0000003f06067287 */ /* 0x000fe40008000000 */
[----:B------:R-:W-:-:S06]  /*4980*/  ULOP3.LUT UR7, UR38, UR7, URZ, 0x3c, !UPT ;  /* 0x0000000726077292 */ /* 0x000fcc000f8e3c3f */
[----:B------:R-:W-:Y:S01]  /*4990*/  MOV R0, UR7 ;  /* 0x0000000700007c02 */ /* 0x000fe20008000f00 */
[----:B------:R-:W-:-:S06]  /*49a0*/  UMOV UR7, UR39 ;  /* 0x0000002700077c82 */ /* 0x000fcc0008000000 */
.L_x_25:
[----:B------:R-:W-:Y:S05]  /*49b0*/  @!P0 BRA `(.L_x_19) ;  /* 0x0000000000048947 */ /* 0x000fea0003800000 */
[----:B------:R-:W-:Y:S01]  /*49c0*/  BPT.TRAP 0x1 ;  /* 0x000000040000795c */ /* 0x000fe20000300000 */
.L_x_19:
[----:B------:R-:W0:Y:S01]  /*49d0*/  S2UR UR8, SR_CgaCtaId ;  /* 0x00000000000879c3 */ /* 0x000e220000008800 */
[----:B------:R-:W-:Y:S01]  /*49e0*/  UMOV UR12, 0x400 ;  /* 0x00000400000c7882 */ /* 0x000fe20000000000 */
[----:B------:R-:W-:Y:S01]  /*49f0*/  SHF.L.U32 R4, R0, 0x1f, RZ ;  /* 0x0000001f00047819 */ /* 0x000fe200000006ff */
[----:B0-----:R-:W-:-:S04]  /*4a00*/  ULEA UR12, UR8, UR12, 0x18 ;  /* 0x0000000c080c7291 */ /* 0x001fc8000f8ec03f */
[----:B------:R-:W-:-:S09]  /*4a10*/  ULEA UR8, UR6, UR12, 0x3 ;  /* 0x0000000c06087291 */ /* 0x000fd2000f8e183f */
[----:B------:R0:W1:Y:S01]  /*4a20*/  SYNCS.PHASECHK.TRANS64.TRYWAIT P1, [UR8], R4 ;  /* 0x00000004ff0075a7 */ /* 0x0000620008020148 */
[----:B------:R-:W-:Y:S05]  /*4a30*/  @!P0 BRA `(.L_x_20) ;  /* 0x0000000000048947 */ /* 0x000fea0003800000 */
[----:B------:R-:W-:Y:S01]  /*4a40*/  BPT.TRAP 0x1 ;  /* 0x000000040000795c */ /* 0x000fe20000300000 */
.L_x_20:
[----:B-1----:R-:W-:Y:S05]  /*4a50*/  @P1 BRA `(.L_x_21) ;  /* 0x0000000000081947 */ /* 0x002fea0003800000 */
[----:B------:R-:W1:Y:S02]  /*4a60*/  SYNCS.PHASECHK.TRANS64.TRYWAIT P1, [UR8], R4 ;  /* 0x00000004ff0075a7 */ /* 0x000e640008020148 */
[----:B-1----:R-:W-:Y:S05]  /*4a70*/  @!P1 BRA `(.L_x_22) ;  /* 0x0000016c00649947 */ /* 0x002fea0003800000 */
.L_x_21:
        /* <DEDUP_REMOVED lines=64> */
[----:B--2---:R-:W2:Y:S04]  /*4e80*/  LDL.LU.64 R24, [R1] ;  /* 0x0000000001187983 */ /* 0x004ea80000300a00 */
        /* <DEDUP_REMOVED lines=63> */
[----:B------:R-:W-:-:S02]  /*5280*/  ULEA UR13, UR6, UR4, 0xb ;  /* 0x00000004060d7291 */ /* 0x000fc4000f8e583f */
[----:B------:R-:W-:Y:S01]  /*5290*/  ULEA UR14, UR6, UR5, 0xb ;  /* 0x00000005060e7291 */ /* 0x000fe2000f8e583f */
[----:B-----5:R-:W-:Y:S01]  /*52a0*/  STL [R1+0x2c8], R16 ;  /* 0x0002c81001007387 */ /* 0x020fe20000100800 */
[----:B------:R-:W-:Y:S01]  /*52b0*/  UMOV UR9, 0x40000040 ;  /* 0x4000004000097882 */ /* 0x000fe20000000000 */
[----:B------:R-:W-:Y:S02]  /*52c0*/  UMOV UR11, 0x40000040 ;  /* 0x40000040000b7882 */ /* 0x000fe40000000000 */
[----:B------:R-:W-:Y:S01]  /*52d0*/  UMOV UR8, UR13 ;  /* 0x0000000d00087c82 */ /* 0x000fe20008000000 */
[----:B------:R-:W-:Y:S01]  /*52e0*/  STL [R1+0x2c4], R3 ;  /* 0x0002c40301007387 */ /* 0x000fe20000100800 */
[----:B------:R-:W-:-:S03]  /*52f0*/  UMOV UR10, UR14 ;  /* 0x0000000e000a7c82 */ /* 0x000fc60008000000 */
[----:B------:R3:W-:Y:S04]  /*5300*/  STL [R1+0x2c0], R2 ;  /* 0x0002c00201007387 */ /* 0x0007e80000100800 */
[----:B------:R4:W-:Y:S01]  /*5310*/  STL [R1+0x2bc], R0 ;  /* 0x0002bc0001007387 */ /* 0x0009e20000100800 */
[----:B--2---:R-:W-:-:S06]  /*5320*/  WARPGROUP.ARRIVE ;  /* 0x00000000000079c5 */ /* 0x004fcc0000000000 */
[----:B------:R-:W-:Y:S03]  /*5330*/  HGMMA.64x256x16.F32 R24, gdesc[UR8], R24, gsb0 ;  /* 0x03e00000081879f0 */ /* 0x000fe60008000818 */
[----:B------:R-:W-:Y:S02]  /*5340*/  WARPGROUP.DEPBAR.LE gsb0, 0x0 ;  /* 0x00008000000079c5 */ /* 0x000fe40000010000 */
[----:B------:R-:W-:Y:S01]  /*5350*/  STL.64 [R1], R24 ;  /* 0x0000001801007387 */ /* 0x000fe20000100a00 */
[----:B---3--:R-:W-:Y:S01]  /*5360*/  MOV R2, R150 ;  /* 0x0000009600027202 */ /* 0x008fe20000000f00 */
[----:B----4-:R-:W-:Y:S01]  /*5370*/  IMAD.MOV.U32 R0, RZ, RZ, R151 ;  /* 0x000000ffff007224 */ /* 0x010fe200078e0097 */
[----:B-1----:R-:W-:Y:S01]  /*5380*/  MOV R5, R147 ;  /* 0x0000009300057202 */ /* 0x002fe20000000f00 */
[----:B------:R-:W-:Y:S01]  /*5390*/  STL.64 [R1+0x8], R26 ;  /* 0x0000081a01007387 */ /* 0x000fe20000100a00 */
[----:B0-----:R-:W-:Y:S01]  /*53a0*/  IMAD.MOV.U32 R4, RZ, RZ, R148 ;  /* 0x000000ffff047224 */ /* 0x001fe200078e0094 */
        /* <DEDUP_REMOVED lines=38> */
[----:B------:R-:W2:Y:S01]  /*5610*/  LDL.LU.64 R150, [R1+0x780] ;  /* 0x0007800001967983 */ /* 0x000ea20000300a00 */
        /* <DEDUP_REMOVED lines=92> */
[----:B------:R-:W-:-:S02]  /*5be0*/  IMAD.MOV.U32 R231, RZ, RZ, R50 ;  /* 0x000000ffffe77224 */ /* 0x000fc400078e0032 */
[----:B------:R-:W-:Y:S01]  /*5bf0*/  IMAD.MOV.U32 R232, RZ, RZ, R49 ;  /* 0x000000ffffe87224 */ /* 0x000fe200078e0031 */
[----:B------:R-:W2:Y:S01]  /*5c00*/  LDL.LU.64 R102, [R1+0x6c0] ;  /* 0x0006c00001667983 */ /* 0x000ea20000300a00 */
[----:B------:R-:W-:Y:S02]  /*5c10*/  IMAD.MOV.U32 R235, RZ, RZ, R46 ;  /* 0x000000ffffeb7224 */ /* 0x000fe400078e002e */
[----:B------:R-:W-:Y:S01]  /*5c20*/  IMAD.MOV.U32 R234, RZ, RZ, R47 ;  /* 0x000000ffffea7224 */ /* 0x000fe200078e002f */
        /* <DEDUP_REMOVED lines=28> */
[----:B0-----:R-:W2:Y:S04]  /*5df0*/  LDL.LU.64 R44, [R1+0x5d8] ;  /* 0x0005d800012c7983 */ /* 0x001ea80000300a00 */
        /* <DEDUP_REMOVED lines=11> */
[----:B------:R-:W-:-:S02]  /*5eb0*/  UMOV UR9, 0x40000040 ;  /* 0x4000004000097882 */ /* 0x000fc40000000000 */
[----:B------:R-:W-:Y:S01]  /*5ec0*/  STL [R1+0x580], R160 ;  /* 0x000580a001007387 */ /* 0x000fe20000100800 */
[----:B--2---:R-:W-:-:S06]  /*5ed0*/  WARPGROUP.ARRIVE ;  /* 0x00000000000079c5 */ /* 0x004fcc0000000000 */
        /* <DEDUP_REMOVED lines=91> */
[----:B------:R-:W-:Y:S01]  /*6490*/  IMAD.MOV.U32 R235, RZ, RZ, R0 ;  /* 0x000000ffffeb7224 */ /* 0x000fe200078e0000 */
[----:B------:R-:W-:Y:S02]  /*64a0*/  UIADD3 UR8, UR13, 0x2, URZ ;  /* 0x000000020d087890 */ /* 0x000fe4000fffe03f */
[----:B------:R-:W-:Y:S01]  /*64b0*/  UIADD3 UR10, UR14, 0x2, URZ ;  /* 0x000000020e0a7890 */ /* 0x000fe2000fffe03f */
[----:B------:R-:W-:Y:S01]  /*64c0*/  UMOV UR9, 0x40000040 ;  /* 0x4000004000097882 */ /* 0x000fe20000000000 */
[----:B------:R-:W-:Y:S01]  /*64d0*/  UMOV UR11, 0x40000040 ;  /* 0x40000040000b7882 */ /* 0x000fe20000000000 */
        /* <DEDUP_REMOVED lines=236> */
[----:B------:R-:W-:Y:S01]  /*73a0*/  STL.64 [R1+0x30], R36 ;  /* 0x0000302401007387 */ /* 0x000fe20000100a00 */
[----:B------:R-:W-:-:S03]  /*73b0*/  IMAD.MOV.U32 R5, RZ, RZ, R150 ;  /* 0x000000ffff057224 */ /* 0x000fc600078e0096 */
[----:B------:R-:W-:Y:S01]  /*73c0*/  STL.64 [R1+0x38], R38 ;  /* 0x0000382601007387 */ /* 0x000fe20000100a00 */
[----:B------:R-:W-:-:S03]  /*73d0*/  MOV R4, R151 ;  /* 0x0000009700047202 */ /* 0x000fc60000000f00 */
[----:B------:R-:W-:Y:S01]  /*73e0*/  STL.64 [R1+0x40], R40 ;  /* 0x0000402801007387 */ /* 0x000fe20000100a00 */
[----:B------:R-:W-:Y:S01]  /*73f0*/  MOV R7, R148 ;  /* 0x0000009400077202 */ /* 0x000fe20000000f00 */
[----:B------:R-:W-:Y:S02]  /*7400*/  IMAD.MOV.U32 R6, RZ, RZ, R149 ;  /* 0x000000ffff067224 */ /* 0x000fe400078e0095 */
[----:B------:R-:W-:Y:S01]  /*7410*/  STL.64 [R1+0x48], R42 ;  /* 0x0000482a01007387 */ /* 0x000fe20000100a00 */
[----:B------:R-:W-:-:S03]  /*7420*/  IMAD.MOV.U32 R9, RZ, RZ, R146 ;  /* 0x000000ffff097224 */ /* 0x000fc600078e0092 */
[----:B------:R0:W-:Y:S01]  /*7430*/  STL.64 [R1+0x50], R44 ;  /* 0x0000502c01007387 */ /* 0x0001e20000100a00 */
[----:B------:R-:W-:Y:S01]  /*7440*/  IMAD.MOV.U32 R8, RZ, RZ, R147 ;  /* 0x000000ffff087224 */ /* 0x000fe200078e0093 */
[----:B------:R-:W-:Y:S02]  /*7450*/  MOV R10, R145 ;  /* 0x00000091000a7202 */ /* 0x000fe40000000f00 */
[----:B------:R-:W3:Y:S01]  /*7460*/  LDL.LU.64 R150, [R1+0x4c8] ;  /* 0x0004c80001967983 */ /* 0x000ee20000300a00 */
[----:B------:R-:W-:Y:S01]  /*7470*/  IMAD.MOV.U32 R11, RZ, RZ, R144 ;  /* 0x000000ffff0b7224 */ /* 0x000fe200078e0090 */
[----:B------:R-:W-:Y:S02]  /*7480*/  MOV R13, R142 ;  /* 0x0000008e000d7202 */ /* 0x000fe40000000f00 */
[----:B------:R-:W3:Y:S01]  /*7490*/  LDL.LU.64 R148, [R1+0x4c0] ;  /* 0x0004c00001947983 */ /* 0x000ee20000300a00 */
[----:B------:R-:W-:-:S03]  /*74a0*/  IMAD.MOV.U32 R12, RZ, RZ, R143 ;  /* 0x000000ffff0c7224 */ /* 0x000fc600078e008f */
[----:B------:R-:W3:Y:S01]  /*74b0*/  LDL.LU.64 R146, [R1+0x4b8] ;  /* 0x0004b80001927983 */ /* 0x000ee20000300a00 */
[----:B------:R-:W-:Y:S01]  /*74c0*/  IMAD.MOV.U32 R15, RZ, RZ, R140 ;  /* 0x000000ffff0f7224 */ /* 0x000fe200078e008c */
[----:B------:R-:W-:Y:S01]  /*74d0*/  MOV R17, R139 ;  /* 0x0000008b00117202 */ /* 0x000fe20000000f00 */
[----:B------:R-:W-:Y:S01]  /*74e0*/  IMAD.MOV.U32 R14, RZ, RZ, R141 ;  /* 0x000000ffff0e7224 */ /* 0x000fe200078e008d */
        /* <DEDUP_REMOVED lines=249> */
[----:B------:R-:W-:Y:S01]  /*8480*/  IMAD.MOV.U32 R230, RZ, RZ, R9 ;  /* 0x000000ffffe67224 */ /* 0x000fe200078e0009 */
[----:B------:R0:W5:Y:S01]  /*8490*/  LDL.LU R0, [R1+0x2bc] ;  /* 0x0002bc0001007983 */ /* 0x0001620000300800 */
[----:B------:R-:W-:-:S02]  /*84a0*/  IMAD.MOV.U32 R231, RZ, RZ, R8 ;  /* 0x000000ffffe77224 */ /* 0x000fc400078e0008 */
        /* <DEDUP_REMOVED lines=98> */
[----:B------:R-:W-:Y:S01]  /*8ad0*/  BPT.TRAP 0x1 ;  /* 0x000000040000795c */ /* 0x000fe20000300000 */
.L_x_23:
[----:B------:R-:W-:Y:S02]  /*8ae0*/  UISETP.GT.U32.AND UP0, UPT, UR40, 0x1, UPT ;  /* 0x000000012800788c */ /* 0x000fe4000bf04070 */
[----:B------:R-:W-:-:S04]  /*8af0*/  ULEA UR12, UR7, UR12, 0x3 ;  /* 0x0000000c070c7291 */ /* 0x000fc8000f8e183f */
[----:B------:R-:W-:Y:S01]  /*8b00*/  UIADD3 UR12, UR12, 0x28, URZ ;  /* 0x000000280c0c7890 */ /* 0x000fe2000fffe03f */
[----:B------:R-:W-:-:S03]  /*8b10*/  PLOP3.LUT P1, PT, PT, PT, UP0, 0x80, 0x0 ;  /* 0x000000000000781c */ /* 0x000fc60003f2f008 */
[----:B------:R-:W-:-:S09]  /*8b20*/  UPRMT UR12, URZ, 0x654, UR12 ;  /* 0x000006543f0c7896 */ /* 0x000fd2000800000c */
[----:B------:R-:W-:Y:S01]  /*8b30*/  SYNCS.ARRIVE.TRANS64.RED.A1T0 RZ, [UR12], RZ ;  /* 0x000000ffffff79a7 */ /* 0x000fe2000810040c */
[----:B------:R-:W-:Y:S05]  /*8b40*/  @P1 BRA `(.L_x_24) ;  /* 0x0000000000041947 */ /* 0x000fea0003800000 */
[----:B------:R-:W-:Y:S01]  /*8b50*/  BPT.TRAP 0x1 ;  /* 0x000000040000795c */ /* 0x000fe20000300000 */
.L_x_24:
[----:B------:R-:W-:Y:S01]  /*8b60*/  UIADD3 UR6, UR6, 0x1, URZ ;  /* 0x0000000106067890 */ /* 0x000fe2000fffe03f */
[C---:B-----5:R-:W-:Y:S01]  /*8b70*/  ISETP.GT.AND P1, PT, R3.reuse, 0x1, PT ;  /* 0x000000010300780c */ /* 0x060fe20003f24270 */
[----:B------:R-:W-:Y:S01]  /*8b80*/  UIADD3 UR7, UR7, 0x1, URZ ;  /* 0x0000000107077890 */ /* 0x000fe2000fffe03f */
[----:B------:R-:W-:Y:S01]  /*8b90*/  VIADD R3, R3, 0xffffffff ;  /* 0xffffffff03037836 */ /* 0x000fe20000000000 */
[----:B------:R-:W-:Y:S02]  /*8ba0*/  UISETP.NE.AND UP0, UPT, UR6, 0x5, UPT ;  /* 0x000000050600788c */ /* 0x000fe4000bf05270 */
[----:B------:R-:W-:Y:S02]  /*8bb0*/  UISETP.NE.AND UP1, UPT, UR7, 0x5, UPT ;  /* 0x000000050700788c */ /* 0x000fe4000bf25270 */
[----:B------:R-:W-:Y:S02]  /*8bc0*/  USEL UR8, URZ, 0x1, UP0 ;  /* 0x000000013f087887 */ /* 0x000fe40008000000 */
[----:B------:R-:W-:-:S02]  /*8bd0*/  USEL UR6, UR6, URZ, UP0 ;  /* 0x0000003f06067287 */ /* 0x000fc40008000000 */
[----:B------:R-:W-:Y:S02]  /*8be0*/  USEL UR7, UR7, URZ, UP1 ;  /* 0x0000003f07077287 */ /* 0x000fe40008800000 */
[----:B------:R-:W-:Y:S01]  /*8bf0*/  LOP3.LUT R0, R0, UR8, RZ, 0x3c, !PT ;  /* 0x0000000800007c12 */ /* 0x000fe2000f8e3cff */
[----:B------:R-:W-:Y:S09]  /*8c00*/  @P1 BRA `(.L_x_25) ;  /* 0xffffffbc00681947 */ /* 0x000ff2000383ffff */
.L_x_18:
[----:B------:R-:W0:Y:S02]  /*8c10*/  LDC R0, c[0x0][0x28c] ;  /* 0x0000a300ff007b82 */ /* 0x000e240000000800 */
[----:B0-----:R-:W-:-:S13]  /*8c20*/  ISETP.GE.AND P1, PT, R0, 0x1, PT ;  /* 0x000000010000780c */ /* 0x001fda0003f26270 */
[----:B------:R-:W-:Y:S05]  /*8c30*/  @!P1 BRA `(.L_x_26) ;  /* 0x00000000004c9947 */ /* 0x000fea0003800000 */
[----:B------:R-:W-:Y:S05]  /*8c40*/  @!P0 BRA `(.L_x_27) ;  /* 0x0000000000048947 */ /* 0x000fea0003800000 */
[----:B------:R-:W-:Y:S01]  /*8c50*/  BPT.TRAP 0x1 ;  /* 0x000000040000795c */ /* 0x000fe20000300000 */
.L_x_27:
[----:B------:R-:W0:Y:S01]  /*8c60*/  S2UR UR7, SR_CgaCtaId ;  /* 0x00000000000779c3 */ /* 0x000e220000008800 */
[----:B------:R-:W-:-:S04]  /*8c70*/  UISETP.LT.AND UP0, UPT, UR44, 0x1, UPT ;  /* 0x000000012c00788c */ /* 0x000fc8000bf01270 */
[----:B------:R-:W-:Y:S02]  /*8c80*/  USEL UR6, UR44, 0x1, UP0 ;  /* 0x000000012c067887 */ /* 0x000fe40008000000 */
[----:B------:R-:W-:Y:S02]  /*8c90*/  UISETP.GT.U32.AND UP0, UPT, UR40, 0x1, UPT ;  /* 0x000000012800788c */ /* 0x000fe4000bf04070 */
[----:B------:R-:W-:-:S04]  /*8ca0*/  UIADD3 UR6, UR39, UR44, -UR6 ;  /* 0x0000002c27067290 */ /* 0x000fc8000fffe806 */
[----:B------:R-:W-:Y:S01]  /*8cb0*/  UIMAD.WIDE.U32 UR4, UR6, -0x33333333, URZ ;  /* 0xcccccccd060478a5 */ /* 0x000fe2000f8e003f */
[----:B------:R-:W-:-:S03]  /*8cc0*/  PLOP3.LUT P0, PT, PT, PT, UP0, 0x80, 0x0 ;  /* 0x000000000000781c */ /* 0x000fc60003f0f008 */
[----:B------:R-:W-:-:S03]  /*8cd0*/  USHF.R.U32.HI UR4, URZ, 0x2, UR5 ;  /* 0x000000023f047899 */ /* 0x000fc60008011605 */
[----:B------:R-:W-:Y:S01]  /*8ce0*/  UMOV UR5, 0x400 ;  /* 0x0000040000057882 */ /* 0x000fe20000000000 */
[----:B------:R-:W-:Y:S02]  /*8cf0*/  UIMAD UR6, UR4, -0x5, UR6 ;  /* 0xfffffffb040678a4 */ /* 0x000fe4000f8e0206 */
[----:B0-----:R-:W-:-:S04]  /*8d00*/  ULEA UR5, UR7, UR5, 0x18 ;  /* 0x0000000507057291 */ /* 0x001fc8000f8ec03f */
[----:B------:R-:W-:-:S04]  /*8d10*/  ULEA UR6, UR6, UR5, 0x3 ;  /* 0x0000000506067291 */ /* 0x000fc8000f8e183f */
[----:B------:R-:W-:-:S04]  /*8d20*/  UIADD3 UR6, UR6, 0x28, URZ ;  /* 0x0000002806067890 */ /* 0x000fc8000fffe03f */
[----:B------:R-:W-:-:S09]  /*8d30*/  UPRMT UR6, URZ, 0x654, UR6 ;  /* 0x000006543f067896 */ /* 0x000fd20008000006 */
[----:B------:R-:W-:Y:S01]  /*8d40*/  SYNCS.ARRIVE.TRANS64.RED.A1T0 RZ, [UR6], RZ ;  /* 0x000000ffffff79a7 */ /* 0x000fe20008100406 */
[----:B------:R-:W-:Y:S05]  /*8d50*/  @P0 BRA `(.L_x_26) ;  /* 0x0000000000040947 */ /* 0x000fea0003800000 */
[----:B------:R-:W-:Y:S01]  /*8d60*/  BPT.TRAP 0x1 ;  /* 0x000000040000795c */ /* 0x000fe20000300000 */
.L_x_26:
[----:B------:R-:W0:Y:S01]  /*8d70*/  S2R R8, SR_TID.X ;  /* 0x0000000000087919 */ /* 0x000e220000002100 */
[----:B------:R-:W-:Y:S01]  /*8d80*/  IMAD.MOV.U32 R19, RZ, RZ, 0x6540 ;  /* 0x00006540ff137424 */ /* 0x000fe200078e00ff */
[----:B------:R-:W-:Y:S01]  /*8d90*/  USHF.R.S32.HI UR10, URZ, 0x1f, UR43 ;  /* 0x0000001f3f0a7899 */ /* 0x000fe2000801142b */
[----:B-----5:R-:W-:Y:S01]  /*8da0*/  LOP3.LUT R4, R160, 0x1, RZ, 0xc0, !PT ;  /* 0x00000001a0047812 */ /* 0x020fe200078ec0ff */
[----:B------:R-:W-:Y:S01]  /*8db0*/  ULDC.64 UR8, c[0x0][0x5d0] ;  /* 0x0001740000087ab9 */ /* 0x000fe20000000a00 */
[----:B------:R-:W-:Y:S01]  /*8dc0*/  UIMAD.WIDE UR6, UR41, 0x100, URZ ;  /* 0x00000100290678a5 */ /* 0x000fe2000f8e023f */
[----:B------:R-:W-:Y:S01]  /*8dd0*/  IMAD.U32 R6, RZ, RZ, UR8 ;  /* 0x00000008ff067e24 */ /* 0x000fe2000f8e00ff */
[----:B------:R-:W-:Y:S01]  /*8de0*/  UIMAD UR4, UR10, UR8, URZ ;  /* 0x000000080a0472a4 */ /* 0x000fe2000f8e023f */
[----:B------:R-:W-:Y:S01]  /*8df0*/  IMAD.SHL.U32 R3, R4, 0x40, RZ ;  /* 0x0000004004037824 */ /* 0x000fe200078e00ff */
[----:B------:R-:W-:Y:S02]  /*8e00*/  USHF.L.U32 UR41, UR41, 0x8, URZ ;  /* 0x0000000829297899 */ /* 0x000fe4000800063f */
[----:B------:R-:W-:Y:S01]  /*8e10*/  UIMAD UR4, UR43, UR9, UR4 ;  /* 0x000000092b0472a4 */ /* 0x000fe2000f8e0204 */
[----:B------:R-:W-:Y:S01]  /*8e20*/  ULDC UR8, c[0x0][0x284] ;  /* 0x0000a10000087ab9 */ /* 0x000fe20000000800 */
[----:B------:R-:W-:Y:S01]  /*8e30*/  UIADD3 UR39, UR44, UR39, URZ ;  /* 0x000000272c277290 */ /* 0x000fe2000fffe03f */
[----:B------:R-:W-:Y:S01]  /*8e40*/  IMAD.U32 R17, RZ, RZ, UR8 ;  /* 0x00000008ff117e24 */ /* 0x000fe2000f8e00ff */
[----:B------:R-:W-:-:S02]  /*8e50*/  UISETP.GE.U32.AND UP2, UPT, UR44, 0x5, UPT ;  /* 0x000000052c00788c */ /* 0x000fc4000bf46070 */
[----:B------:R-:W-:-:S04]  /*8e60*/  UISETP.GT.U32.AND UP1, UPT, UR39, 0x4, UPT ;  /* 0x000000042700788c */ /* 0x000fc8000bf24070 */
[----:B------:R-:W-:Y:S01]  /*8e70*/  UISETP.LT.U32.AND UP1, UPT, UR44, 0x5, UP1 ;  /* 0x000000052c00788c */ /* 0x000fe20008f21070 */
[----:B0-----:R-:W-:Y:S02]  /*8e80*/  SHF.L.U32 R18, R8, 0x1, RZ ;  /* 0x0000000108127819 */ /* 0x001fe400000006ff */
[----:B------:R-:W-:Y:S02]  /*8e90*/  SHF.R.U32.HI R0, RZ, 0x2, R8 ;  /* 0x00000002ff007819 */ /* 0x000fe40000011608 */
[----:B------:R-:W-:Y:S02]  /*8ea0*/  LOP3.LUT R18, R18, 0x6, RZ, 0xc0, !PT ;  /* 0x0000000612127812 */ /* 0x000fe400078ec0ff */
[----:B------:R-:W-:Y:S02]  /*8eb0*/  LOP3.LUT R5, R8, 0x60, RZ, 0xc0, !PT ;  /* 0x0000006008057812 */ /* 0x000fe400078ec0ff */
[----:B------:R-:W-:Y:S01]  /*8ec0*/  PRMT R18, R18, R19, UR42 ;  /* 0x0000002a12127e16 */ /* 0x000fe20008000013 */
[----:B------:R-:W-:Y:S01]  /*8ed0*/  USHF.L.U32 UR42, UR42, 0x8, URZ ;  /* 0x000000082a2a7899 */ /* 0x000fe2000800063f */
[----:B------:R-:W-:-:S02]  /*8ee0*/  LOP3.LUT R0, R0, 0x7, RZ, 0xc0, !PT ;  /* 0x0000000700007812 */ /* 0x000fc400078ec0ff */
[----:B------:R-:W-:Y:S02]  /*8ef0*/  SHF.R.S32.HI R19, RZ, 0x1f, R18 ;  /* 0x0000001fff137819 */ /* 0x000fe40000011412 */
[----:B------:R-:W-:Y:S02]  /*8f00*/  SHF.R.U32.HI R5, RZ, 0x1, R5 ;  /* 0x00000001ff057819 */ /* 0x000fe40000011605 */
[----:B------:R-:W-:Y:S01]  /*8f10*/  LOP3.LUT R3, R3, 0x40, R0, 0xe2, !PT ;  /* 0x0000004003037812 */ /* 0x000fe200078ee200 */
[----:B------:R-:W-:Y:S01]  /*8f20*/  IMAD.WIDE.U32 R6, R6, UR43, R18 ;  /* 0x0000002b06067c25 */ /* 0x000fe2000f8e0012 */
[----:B------:R-:W-:Y:S02]  /*8f30*/  IADD3 R0, RZ, -R5, -R0 ;  /* 0x80000005ff007210 */ /* 0x000fe40007ffe800 */
[----:B------:R-:W-:Y:S02]  /*8f40*/  LOP3.LUT R3, R3, UR6, R5, 0xfe, !PT ;  /* 0x0000000603037c12 */ /* 0x000fe4000f8efe05 */
[----:B------:R-:W-:Y:S01]  /*8f50*/  IADD3 R7, R7, UR4, RZ ;  /* 0x0000000407077c10 */ /* 0x000fe2000fffe0ff */
[----:B------:R-:W-:Y:S01]  /*8f60*/  ULDC UR4, c[0x0][0x288] ;  /* 0x0000a20000047ab9 */ /* 0x000fe20000000800 */
[----:B------:R-:W-:Y:S01]  /*8f70*/  IMAD R0, R4, -0x40, R0 ;  /* 0xffffffc004007824 */ /* 0x000fe200078e0200 */
[----:B------:R-:W-:Y:S01]  /*8f80*/  UISETP.GE.AND UP0, UPT, UR42, UR4, UPT ;  /* 0x000000042a00728c */ /* 0x000fe2000bf06270 */
[----:B------:R-:W-:-:S03]  /*8f90*/  IMAD.MOV.U32 R4, RZ, RZ, -0x2 ;  /* 0xfffffffeff047424 */ /* 0x000fc600078e00ff */
[----:B------:R-:W-:Y:S02]  /*8fa0*/  UISETP.GE.OR UP0, UPT, UR41, UR8, UP0 ;  /* 0x000000082900728c */ /* 0x000fe40008706670 */
[----:B------:R-:W-:Y:S01]  /*8fb0*/  IADD3 R17, R17, -UR41, R0 ;  /* 0x8000002911117c10 */ /* 0x000fe2000fffe000 */
[----:B------:R-:W-:Y:S01]  /*8fc0*/  USEL UR8, URZ, 0x1, !UP1 ;  /* 0x000000013f087887 */ /* 0x000fe2000c800000 */
[----:B------:R-:W-:Y:S01]  /*8fd0*/  LOP3.LUT R0, R8, 0x3, RZ, 0xc0, !PT ;  /* 0x0000000308007812 */ /* 0x000fe200078ec0ff */
[----:B------:R-:W-:Y:S01]  /*8fe0*/  UMOV UR41, 0xffffffff ;  /* 0xffffffff00297882 */ /* 0x000fe20000000000 */
[----:B------:R-:W-:Y:S01]  /*8ff0*/  PLOP3.LUT P0, PT, PT, PT, UP0, 0x80, 0x0 ;  /* 0x000000000000781c */ /* 0x000fe20003f0f008 */
[----:B------:R-:W-:Y:S02]  /*9000*/  ULOP3.LUT UR38, UR38, UR8, URZ, 0x3c, !UPT ;  /* 0x0000000826267292 */ /* 0x000fe4000f8e3c3f */
[----:B------:R-:W-:Y:S01]  /*9010*/  IMAD R0, R0, R4, UR4 ;  /* 0x0000000400007e24 */ /* 0x000fe2000f8e0204 */
[----:B------:R-:W-:-:S04]  /*9020*/  UIMAD.WIDE.U32 UR4, UR39, -0x33333333, URZ ;  /* 0xcccccccd270478a5 */ /* 0x000fc8000f8e003f */
[----:B------:R-:W-:Y:S01]  /*9030*/  USHF.R.U32.HI UR4, URZ, 0x2, UR5 ;  /* 0x000000023f047899 */ /* 0x000fe20008011605 */
[----:B------:R-:W-:-:S03]  /*9040*/  IADD3 R0, R0, -UR42, RZ ;  /* 0x8000002a00007c10 */ /* 0x000fc6000fffe0ff */
[----:B------:R-:W-:Y:S02]  /*9050*/  UIMAD UR39, UR4, -0x5, UR39 ;  /* 0xfffffffb042778a4 */ /* 0x000fe4000f8e0227 */
[----:B------:R-:W-:Y:S01]  /*9060*/  @UP2 ULOP3.LUT UR38, UR38, 0x1, UR4, 0x78, !UPT ;  /* 0x0000000126262892 */ /* 0x000fe2000f8e7804 */
[----:B------:R-:W-:Y:S11]  /*9070*/  @P0 BRA `(.L_x_28) ;  /* 0x0000010400d80947 */ /* 0x000ff60003800000 */
[----:B------:R-:W-:Y:S01]  /*9080*/  FSETP.NEU.AND P0, PT, R16, RZ, PT ;  /* 0x000000ff1000720b */ /* 0x000fe20003f0d000 */
[----:B------:R-:W-:Y:S01]  /*9090*/  ULDC.64 UR8, c[0x0][0x5c8] ;  /* 0x0001720000087ab9 */ /* 0x000fe20000000a00 */
[----:B------:R-:W-:Y:S01]  /*90a0*/  ISETP.GT.AND P3, PT, R17, RZ, PT ;  /* 0x000000ff1100720c */ /* 0x000fe20003f64270 */
[----:B------:R-:W-:Y:S01]  /*90b0*/  UIMAD UR4, UR7, UR8, URZ ;  /* 0x00000008070472a4 */ /* 0x000fe2000f8e023f */
[----:B------:R-:W-:Y:S01]  /*90c0*/  IMAD.U32 R10, RZ, RZ, UR9 ;  /* 0x00000009ff0a7e24 */ /* 0x000fe2000f8e00ff */
[----:B------:R-:W-:Y:S01]  /*90d0*/  BSSY B0, `(.L_x_28) ;  /* 0x0001070000007945 */ /* 0x000fe20003800000 */
[----:B------:R-:W-:Y:S01]  /*90e0*/  IMAD.WIDE.U32 R6, R3, UR8, R6 ;  /* 0x0000000803067c25 */ /* 0x000fe2000f8e0006 */
[----:B------:R-:W-:-:S03]  /*90f0*/  ISETP.GT.AND P1, PT, R0, RZ, P3 ;  /* 0x000000ff0000720c */ /* 0x000fc60001f24270 */
[----:B------:R-:W-:-:S04]  /*9100*/  IMAD R10, R3, R10, UR4 ;  /* 0x00000004030a7e24 */ /* 0x000fc8000f8e020a */
[----:B------:R-:W-:Y:S01]  /*9110*/  IMAD.IADD R10, R7, 0x1, R10 ;  /* 0x00000001070a7824 */ /* 0x000fe200078e020a */
[----:B------:R-:W-:Y:S06]  /*9120*/  @!P0 BRA `(.L_x_29) ;  /* 0x000000b800108947 */ /* 0x000fec0003800000 */
[----:B------:R-:W0:Y:S01]  /*9130*/  LDC.64 R22, c[0x0][0x5b8] ;  /* 0x00016e00ff167b82 */ /* 0x000e220000000a00 */
[----:B------:R-:W2:Y:S01]  /*9140*/  LDL.LU R11, [R1] ;  /* 0x00000000010b7983 */ /* 0x000ea20000300800 */
[----:B------:R-:W-:-:S06]  /*9150*/  ULDC.64 UR4, c[0x0][0x5c0] ;  /* 0x0001700000047ab9 */ /* 0x000fcc0000000a00 */
[----:B------:R-:W1:Y:S08]  /*9160*/  LDC.64 R14, c[0x0][0x5b0] ;  /* 0x00016c00ff0e7b82 */ /* 0x000e700000000a00 */
[----:B------:R-:W3:Y:S01]  /*9170*/  LDC.64 R12, c[0x0][0x5a8] ;  /* 0x00016a00ff0c7b82 */ /* 0x000ee20000000a00 */
[C---:B0-----:R-:W-:Y:S02]  /*9180*/  IMAD R157, R22.reuse, UR10, RZ ;  /* 0x0000000a169d7c24 */ /* 0x041fe4000f8e02ff */
[----:B------:R-:W-:-:S04]  /*9190*/  IMAD.WIDE.U32 R152, R22, UR43, R18 ;  /* 0x0000002b16987c25 */ /* 0x000fc8000f8e0012 */
[----:B------:R-:W-:Y:S02]  /*91a0*/  IMAD R157, R23, UR43, R157 ;  /* 0x0000002b179d7c24 */ /* 0x000fe4000f8e029d */
[----:B-1----:R-:W-:Y:S02]  /*91b0*/  IMAD R156, R14, UR7, RZ ;  /* 0x000000070e9c7c24 */ /* 0x002fe4000f8e02ff */
[----:B------:R-:W-:Y:S01]  /*91c0*/  IMAD.MOV.U32 R20, RZ, RZ, R152 ;  /* 0x000000ffff147224 */ /* 0x000fe200078e0098 */
[----:B------:R-:W-:Y:S01]  /*91d0*/  IADD3 R21, R153, R157, RZ ;  /* 0x0000009d99157210 */ /* 0x000fe20007ffe0ff */
[C---:B------:R-:W-:Y:S02]  /*91e0*/  IMAD R156, R3.reuse, R15, R156 ;  /* 0x0000000f039c7224 */ /* 0x040fe400078e029c */
[----:B------:R-:W-:-:S04]  /*91f0*/  IMAD.WIDE.U32 R4, R3, R14, R20 ;  /* 0x0000000e03047225 */ /* 0x000fc800078e0014 */
[----:B------:R-:W-:Y:S01]  /*9200*/  IMAD.IADD R5, R5, 0x1, R156 ;  /* 0x0000000105057824 */ /* 0x000fe200078e029c */
[----:B---3--:R-:W-:-:S04]  /*9210*/  LEA R8, P0, R4, R12, 0x1 ;  /* 0x0000000c04087211 */ /* 0x008fc800078008ff */
[----:B------:R-:W-:-:S05]  /*9220*/  LEA.HI.X R9, R4, R13, R5, 0x1, P0 ;  /* 0x0000000d04097211 */ /* 0x000fca00000f0c05 */
[----:B------:R-:W3:Y:S01]  /*9230*/  @P1 LDG.E.LTC128B.U16 R23, desc[UR36][R8.64] ;  /* 0x0000002408171981 */ /* 0x000ee2000c1e1520 */
[----:B------:R-:W-:Y:S01]  /*9240*/  BSSY B1, `(.L_x_30) ;  /* 0x0000011000017945 */ /* 0x000fe20003800000 */
[----:B---3--:R-:W-:-:S05]  /*9250*/  HADD2.F32 R4, -RZ, R23.H0_H0 ;  /* 0x20000017ff047230 */ /* 0x008fca0000004100 */
[----:B------:R-:W-:-:S04]  /*9260*/  FMUL R4, R4, R16 ;  /* 0x0000001004047220 */ /* 0x000fc80000400000 */
[----:B--2---:R-:W-:Y:S01]  /*9270*/  FFMA R7, R11, R2, R4 ;  /* 0x000000020b077223 */ /* 0x004fe20000000004 */
[----:B------:R-:W-:-:S04]  /*9280*/  LEA R4, P0, R6, UR4, 0x1 ;  /* 0x0000000406047c11 */ /* 0x000fc8000f8008ff */
[----:B------:R-:W-:Y:S02]  /*9290*/  LEA.HI.X R5, R6, UR5, R10, 0x1, P0 ;  /* 0x0000000506057c11 */ /* 0x000fe400080f0c0a */
[----:B------:R-:W-:-:S05]  /*92a0*/  F2FP.F16.F32.PACK_AB R6, RZ, R7 ;  /* 0x00000007ff06723e */ /* 0x000fca00000000ff */
[----:B------:R0:W-:Y:S02]  /*92b0*/  @P1 STG.E.U16 desc[UR36][R4.64], R6 ;  /* 0x0000000604001986 */ /* 0x0001e4000c101524 */
[----:B0-----:R-:W-:-:S05]  /*92c0*/  IMAD.WIDE.U32 R6, R3, R14, R18 ;  /* 0x0000000e03067225 */ /* 0x001fca00078e0012 */
[----:B------:R-:W-:-:S03]  /*92d0*/  IADD3 R7, R156, R7, RZ ;  /* 0x000000079c077210 */ /* 0x000fc60007ffe0ff */
[----:B------:R-:W-:-:S04]  /*92e0*/  IMAD.WIDE.U32 R6, R22, UR43, R6 ;  /* 0x0000002b16067c25 */ /* 0x000fc8000f8e0006 */
[----:B------:R-:W-:Y:S01]  /*92f0*/  IMAD.IADD R7, R157, 0x1, R7 ;  /* 0x000000019d077824 */ /* 0x000fe200078e0207 */
[----:B------:R-:W-:-:S04]  /*9300*/  LEA R10, P0, R6, R12, 0x1 ;  /* 0x0000000c060a7211 */ /* 0x000fc800078008ff */
[----:B------:R-:W-:Y:S02]  /*9310*/  LEA.HI.X R11, R6, R13, R7, 0x1, P0 ;  /* 0x0000000d060b7211 */ /* 0x000fe400000f0c07 */
[----:B------:R-:W-:-:S13]  /*9320*/  ISETP.GT.AND P0, PT, R0, 0x1, P3 ;  /* 0x000000010000780c */ /* 0x000fda0001f04270 */
[----:B------:R-:W-:Y:S05]  /*9330*/  @!P0 BRA `(.L_x_31) ;  /* 0x0000000000048947 */ /* 0x000fea0003800000 */
[----:B------:R0:W5:Y:S02]  /*9340*/  LDG.E.LTC128B.U16 R23, desc[UR36][R10.64+0x2] ;  /* 0x000002240a177981 */ /* 0x000164000c1e1520 */
.L_x_31:
[----:B------:R-:W-:Y:S05]  /*9350*/  BSYNC B1 ;  /* 0x0000000000017941 */ /* 0x000fea0003800000 */
.L_x_30:
[----:B------:R-:W2:Y:S01]  /*9360*/  LDL.LU R7, [R1+0x4] ;  /* 0x0000040001077983 */ /* 0x000ea20000300800 */
[----:B-----5:R-:W-:Y:S01]  /*9370*/  HADD2.F32 R6, -RZ, R23.H0_H0 ;  /* 0x20000017ff067230 */ /* 0x020fe20000004100 */
[C---:B------:R-:W-:Y:S01]  /*9380*/  SHF.L.U64.HI R155, R14.reuse, 0x3, R15 ;  /* 0x000000030e9b7819 */ /* 0x040fe2000001020f */
[----:B------:R-:W-:Y:S01]  /*9390*/  IMAD.SHL.U32 R154, R14, 0x8, RZ ;  /* 0x000000080e9a7824 */ /* 0x000fe200078e00ff */
[----:B------:R-:W3:Y:S02]  /*93a0*/  LDL.LU R158, [R1+0x8] ;  /* 0x00000800019e7983 */ /* 0x000ee40000300800 */
[----:B------:R-:W-:-:S04]  /*93b0*/  FMUL R6, R6, R16 ;  /* 0x0000001006067220 */ /* 0x000fc80000400000 */
[----:B--2---:R-:W-:-:S05]  /*93c0*/  FFMA R6, R7, R2, R6 ;  /* 0x0000000207067223 */ /* 0x004fca0000000006 */
[----:B------:R-:W-:-:S05]  /*93d0*/  F2FP.F16.F32.PACK_AB R6, RZ, R6 ;  /* 0x00000006ff06723e */ /* 0x000fca00000000ff */
[----:B------:R1:W-:Y:S01]  /*93e0*/  @P0 STG.E.U16 desc[UR36][R4.64+0x2], R6 ;  /* 0x0000020604000986 */ /* 0x0003e2000c101524 */
[----:B------:R-:W-:-:S04]  /*93f0*/  ISETP.GT.AND P0, PT, R17, 0x8, PT ;  /* 0x000000081100780c */ /* 0x000fc80003f04270 */
[----:B------:R-:W-:Y:S01]  /*9400*/  ISETP.GT.AND P1, PT, R0, RZ, P0 ;  /* 0x000000ff0000720c */ /* 0x000fe20000724270 */
[----:B-1----:R-:W-:-:S05]  /*9410*/  IMAD.WIDE.U32 R6, R3, R14, R154 ;  /* 0x0000000e03067225 */ /* 0x002fca00078e009a */
[----:B------:R-:W-:Y:S02]  /*9420*/  IADD3 R156, R156, R7, RZ ;  /* 0x000000079c9c7210 */ /* 0x000fe40007ffe0ff */
[----:B------:R-:W-:-:S05]  /*9430*/  IADD3 R7, P2, R152, R6, RZ ;  /* 0x0000000698077210 */ /* 0x000fca0007f5e0ff */
[----:B------:R-:W-:Y:S01]  /*9440*/  IMAD.X R9, R156, 0x1, R21, P2 ;  /* 0x000000019c097824 */ /* 0x000fe200010e0615 */
[----:B------:R-:W-:-:S04]  /*9450*/  LEA R8, P2, R7, R12, 0x1 ;  /* 0x0000000c07087211 */ /* 0x000fc800078408ff */
[----:B------:R-:W-:-:S05]  /*9460*/  LEA.HI.X R9, R7, R13, R9, 0x1, P2 ;  /* 0x0000000d07097211 */ /* 0x000fca00010f0c09 */
[----:B------:R1:W2:Y:S01]  /*9470*/  @P1 LDG.E.LTC128B.U16 R23, desc[UR36][R8.64] ;  /* 0x0000002408171981 */ /* 0x0002a2000c1e1520 */
[----:B------:R-:W-:Y:S01]  /*9480*/  IADD3 R6, P2, R18, R6, RZ ;  /* 0x0000000612067210 */ /* 0x000fe20007f5e0ff */
[----:B------:R-:W-:Y:S01]  /*9490*/  BSSY B1, `(.L_x_32) ;  /* 0x0000016000017945 */ /* 0x000fe20003800000 */
[----:B------:R-:W-:-:S03]  /*94a0*/  ISETP.GT.AND P4, PT, R0, 0x1, P0 ;  /* 0x000000010000780c */ /* 0x000fc60000784270 */
[----:B------:R-:W-:Y:S01]  /*94b0*/  IMAD.X R7, R19, 0x1, R156, P2 ;  /* 0x0000000113077824 */ /* 0x000fe200010e069c */
[----:B------:R-:W-:Y:S01]  /*94c0*/  MOV R156, UR9 ;  /* 0x00000009009c7c02 */ /* 0x000fe20008000f00 */
[----:B------:R-:W-:-:S05]  /*94d0*/  IMAD.WIDE.U32 R6, R22, UR43, R6 ;  /* 0x0000002b16067c25 */ /* 0x000fca000f8e0006 */
[----:B------:R-:W-:Y:S02]  /*94e0*/  IADD3 R7, R157, R7, RZ ;  /* 0x000000079d077210 */ /* 0x000fe40007ffe0ff */
[----:B-1----:R-:W-:-:S04]  /*94f0*/  LEA R8, P2, R6, R12, 0x1 ;  /* 0x0000000c06087211 */ /* 0x002fc800078408ff */
[----:B------:R-:W-:Y:S01]  /*9500*/  LEA.HI.X R9, R6, R13, R7, 0x1, P2 ;  /* 0x0000000d06097211 */ /* 0x000fe200010f0c07 */
[----:B--2---:R-:W-:-:S05]  /*9510*/  HADD2.F32 R6, -RZ, R23.H0_H0 ;  /* 0x20000017ff067230 */ /* 0x004fca0000004100 */
[----:B------:R-:W-:-:S04]  /*9520*/  FMUL R6, R6, R16 ;  /* 0x0000001006067220 */ /* 0x000fc80000400000 */
[----:B---3--:R-:W-:Y:S01]  /*9530*/  FFMA R7, R158, R2, R6 ;  /* 0x000000029e077223 */ /* 0x008fe20000000006 */
[----:B------:R-:W-:Y:S02]  /*9540*/  IMAD.U32 R158, RZ, RZ, UR8 ;  /* 0x00000008ff9e7e24 */ /* 0x000fe4000f8e00ff */
[----:B------:R-:W-:Y:S02]  /*9550*/  IMAD.U32 R6, RZ, RZ, UR8 ;  /* 0x00000008ff067e24 */ /* 0x000fe4000f8e00ff */
[----:B------:R-:W-:Y:S01]  /*9560*/  IMAD.SHL.U32 R158, R158, 0x10, RZ ;  /* 0x000000109e9e7824 */ /* 0x000fe200078e00ff */
[----:B------:R-:W-:Y:S02]  /*9570*/  F2FP.F16.F32.PACK_AB R7, RZ, R7 ;  /* 0x00000007ff07723e */ /* 0x000fe400000000ff */
[----:B------:R-:W-:Y:S02]  /*9580*/  SHF.L.U64.HI R156, R6, 0x4, R156 ;  /* 0x00000004069c7819 */ /* 0x000fe4000001029c */
[----:B------:R-:W-:-:S02]  /*9590*/  IADD3 R6, P2, R158, R4, RZ ;  /* 0x000000049e067210 */ /* 0x000fc40007f5e0ff */
[----:B------:R-:W-:-:S03]  /*95a0*/  PRMT R159, R7, 0x7610, R159 ;  /* 0x00007610079f7816 */ /* 0x000fc6000000009f */
[----:B------:R-:W-:-:S05]  /*95b0*/  IMAD.X R7, R156, 0x1, R5, P2 ;  /* 0x000000019c077824 */ /* 0x000fca00010e0605 */
[----:B------:R1:W-:Y:S01]  /*95c0*/  @P1 STG.E.U16 desc[UR36][R6.64], R159 ;  /* 0x0000009f06001986 */ /* 0x0003e2000c101524 */
[----:B------:R-:W-:Y:S05]  /*95d0*/  @!P4 BRA `(.L_x_33) ;  /* 0x000000000004c947 */ /* 0x000fea0003800000 */
[----:B------:R2:W5:Y:S02]  /*95e0*/  LDG.E.LTC128B.U16 R23, desc[UR36][R8.64+0x2] ;  /* 0x0000022408177981 */ /* 0x000564000c1e1520 */
.L_x_33:
[----:B------:R-:W-:Y:S05]  /*95f0*/  BSYNC B1 ;  /* 0x0000000000017941 */ /* 0x000fea0003800000 */
.L_x_32:
[----:B------:R-:W3:Y:S01]  /*9600*/  LDL.LU R161, [R1+0xc] ;  /* 0x00000c0001a17983 */ /* 0x000ee20000300800 */
[----:B-1---5:R-:W-:Y:S01]  /*9610*/  HADD2.F32 R159, -RZ, R23.H0_H0 ;  /* 0x20000017ff9f7230 */ /* 0x022fe20000004100 */
[----:B------:R-:W-:Y:S01]  /*9620*/  ISETP.GT.AND P1, PT, R0, 0x8, P3 ;  /* 0x000000080000780c */ /* 0x000fe20001f24270 */
[----:B------:R-:W-:Y:S03]  /*9630*/  BSSY B1, `(.L_x_34) ;  /* 0x0000007000017945 */ /* 0x000fe60003800000 */
[----:B------:R-:W-:-:S04]  /*9640*/  FMUL R159, R159, R16 ;  /* 0x000000109f9f7220 */ /* 0x000fc80000400000 */
[----:B---3--:R-:W-:-:S05]  /*9650*/  FFMA R159, R161, R2, R159 ;  /* 0x00000002a19f7223 */ /* 0x008fca000000009f */
[----:B------:R-:W-:-:S05]  /*9660*/  F2FP.F16.F32.PACK_AB R159, RZ, R159 ;  /* 0x0000009fff9f723e */ /* 0x000fca00000000ff */
[----:B------:R1:W-:Y:S01]  /*9670*/  @P4 STG.E.U16 desc[UR36][R6.64+0x2], R159 ;  /* 0x0000029f06004986 */ /* 0x0003e2000c101524 */
[----:B------:R-:W-:Y:S05]  /*9680*/  @!P1 BRA `(.L_x_35) ;  /* 0x0000000000049947 */ /* 0x000fea0003800000 */
[----:B------:R3:W5:Y:S02]  /*9690*/  LDG.E.LTC128B.U16 R23, desc[UR36][R10.64+0x10] ;  /* 0x000010240a177981 */ /* 0x000764000c1e1520 */
.L_x_35:
[----:B------:R-:W-:Y:S05]  /*96a0*/  BSYNC B1 ;  /* 0x0000000000017941 */ /* 0x000fea0003800000 */
.L_x_34:
[----:B------:R-:W4:Y:S01]  /*96b0*/  LDL.LU R161, [R1+0x10] ;  /* 0x0000100001a17983 */ /* 0x000f220000300800 */
[----:B-1---5:R-:W-:Y:S01]  /*96c0*/  HADD2.F32 R159, -RZ, R23.H0_H0 ;  /* 0x20000017ff9f7230 */ /* 0x022fe20000004100 */
[----:B------:R-:W-:Y:S01]  /*96d0*/  ISETP.GT.AND P2, PT, R0, 0x9, P3 ;  /* 0x000000090000780c */ /* 0x000fe20001f44270 */
[----:B------:R-:W-:Y:S03]  /*96e0*/  BSSY B1, `(.L_x_36) ;  /* 0x0000007000017945 */ /* 0x000fe60003800000 */
[----:B------:R-:W-:-:S04]  /*96f0*/  FMUL R159, R159, R16 ;  /* 0x000000109f9f7220 */ /* 0x000fc80000400000 */
[----:B----4-:R-:W-:-:S05]  /*9700*/  FFMA R159, R161, R2, R159 ;  /* 0x00000002a19f7223 */ /* 0x010fca000000009f */
[----:B------:R-:W-:-:S05]  /*9710*/  F2FP.F16.F32.PACK_AB R159, RZ, R159 ;  /* 0x0000009fff9f723e */ /* 0x000fca00000000ff */
[----:B------:R1:W-:Y:S01]  /*9720*/  @P1 STG.E.U16 desc[UR36][R4.64+0x10], R159 ;  /* 0x0000109f04001986 */ /* 0x0003e2000c101524 */
[----:B------:R-:W-:Y:S05]  /*9730*/  @!P2 BRA `(.L_x_37) ;  /* 0x000000000004a947 */ /* 0x000fea0003800000 */
[----:B------:R4:W5:Y:S02]  /*9740*/  LDG.E.LTC128B.U16 R23, desc[UR36][R10.64+0x12] ;  /* 0x000012240a177981 */ /* 0x000964000c1e1520 */
.L_x_37:
[----:B------:R-:W-:Y:S05]  /*9750*/  BSYNC B1 ;  /* 0x0000000000017941 */ /* 0x000fea0003800000 */
.L_x_36:
[----:B------:R-:W2:Y:S01]  /*9760*/  LDL.LU R161, [R1+0x14] ;  /* 0x0000140001a17983 */ /* 0x000ea20000300800 */
[----:B-1---5:R-:W-:Y:S01]  /*9770*/  HADD2.F32 R159, -RZ, R23.H0_H0 ;  /* 0x20000017ff9f7230 */ /* 0x022fe20000004100 */
[----:B------:R-:W-:Y:S01]  /*9780*/  ISETP.GT.AND P1, PT, R0, 0x8, P0 ;  /* 0x000000080000780c */ /* 0x000fe20000724270 */
[----:B------:R-:W-:Y:S03]  /*9790*/  BSSY B1, `(.L_x_38) ;  /* 0x0000007000017945 */ /* 0x000fe60003800000 */
[----:B------:R-:W-:-:S04]  /*97a0*/  FMUL R159, R159, R16 ;  /* 0x000000109f9f7220 */ /* 0x000fc80000400000 */
[----:B--2---:R-:W-:-:S05]  /*97b0*/  FFMA R159, R161, R2, R159 ;  /* 0x00000002a19f7223 */ /* 0x004fca000000009f */
[----:B------:R-:W-:-:S05]  /*97c0*/  F2FP.F16.F32.PACK_AB R159, RZ, R159 ;  /* 0x0000009fff9f723e */ /* 0x000fca00000000ff */
[----:B------:R1:W-:Y:S01]  /*97d0*/  @P2 STG.E.U16 desc[UR36][R4.64+0x12], R159 ;  /* 0x0000129f04002986 */ /* 0x0003e2000c101524 */
[----:B------:R-:W-:Y:S05]  /*97e0*/  @!P1 BRA `(.L_x_39) ;  /* 0x0000000000049947 */ /* 0x000fea0003800000 */
[----:B------:R2:W5:Y:S02]  /*97f0*/  LDG.E.LTC128B.U16 R23, desc[UR36][R8.64+0x10] ;  /* 0x0000102408177981 */ /* 0x000564000c1e1520 */
.L_x_39:
[----:B------:R-:W-:Y:S05]  /*9800*/  BSYNC B1 ;  /* 0x0000000000017941 */ /* 0x000fea0003800000 */
.L_x_38:
        /* <DEDUP_REMOVED lines=10> */
.L_x_41:
[----:B------:R-:W-:Y:S05]  /*98b0*/  BSYNC B1 ;  /* 0x0000000000017941 */ /* 0x000fea0003800000 */
.L_x_40:
        /* <DEDUP_REMOVED lines=10> */
.L_x_43:
[----:B------:R-:W-:Y:S05]  /*9960*/  BSYNC B1 ;  /* 0x0000000000017941 */ /* 0x000fea0003800000 */
.L_x_42:
        /* <DEDUP_REMOVED lines=10> */
.L_x_45:
[----:B------:R-:W-:Y:S05]  /*9a10*/  BSYNC B1 ;  /* 0x0000000000017941 */ /* 0x000fea0003800000 */
.L_x_44:
        /* <DEDUP_REMOVED lines=10> */
.L_x_47:
[----:B------:R-:W-:Y:S05]  /*9ac0*/  BSYNC B1 ;  /* 0x0000000000017941 */ /* 0x000fea0003800000 */
.L_x_46:
        /* <DEDUP_REMOVED lines=10> */
.L_x_49:
[----:B------:R-:W-:Y:S05]  /*9b70*/  BSYNC B1 ;  /* 0x0000000000017941 */ /* 0x000fea0003800000 */
.L_x_48:
        /* <DEDUP_REMOVED lines=10> */
.L_x_51:
[----:B------:R-:W-:Y:S05]  /*9c20*/  BSYNC B1 ;  /* 0x0000000000017941 */ /* 0x000fea0003800000 */
.L_x_50:
        /* <DEDUP_REMOVED lines=10> */
.L_x_53:
[----:B------:R-:W-:Y:S05]  /*9cd0*/  BSYNC B1 ;  /* 0x0000000000017941 */ /* 0x000fea0003800000 */
.L_x_52:
        /* <DEDUP_REMOVED lines=10> */
.L_x_55:
[----:B------:R-:W-:Y:S05]  /*9d80*/  BSYNC B1 ;  /* 0x0000000000017941 */ /* 0x000fea0003800000 */
.L_x_54:
        /* <DEDUP_REMOVED lines=10> */
.L_x_57:
[----:B------:R-:W-:Y:S05]  /*9e30*/  BSYNC B1 ;  /* 0x0000000000017941 */ /* 0x000fea0003800000 */
.L_x_56:
        /* <DEDUP_REMOVED lines=10> */
.L_x_59:
[----:B------:R-:W-:Y:S05]  /*9ee0*/  BSYNC B1 ;  /* 0x0000000000017941 */ /* 0x000fea0003800000 */
.L_x_58:
        /* <DEDUP_REMOVED lines=10> */
.L_x_61:
[----:B------:R-:W-:Y:S05]  /*9f90*/  BSYNC B1 ;  /* 0x0000000000017941 */ /* 0x000fea0003800000 */
.L_x_60:
        /* <DEDUP_REMOVED lines=10> */
.L_x_63:
[----:B------:R-:W-:Y:S05]  /*a040*/  BSYNC B1 ;  /* 0x0000000000017941 */ /* 0x000fea0003800000 */
.L_x_62:
        /* <DEDUP_REMOVED lines=10> */
.L_x_65:
[----:B------:R-:W-:Y:S05]  /*a0f0*/  BSYNC B1 ;  /* 0x0000000000017941 */ /* 0x000fea0003800000 */
.L_x_64:
        /* <DEDUP_REMOVED lines=10> */
.L_x_67:
[----:B------:R-:W-:Y:S05]  /*a1a0*/  BSYNC B1 ;  /* 0x0000000000017941 */ /* 0x000fea0003800000 */
.L_x_66:
        /* <DEDUP_REMOVED lines=10> */
.L_x_69:
[----:B------:R-:W-:Y:S05]  /*a250*/  BSYNC B1 ;  /* 0x0000000000017941 */ /* 0x000fea0003800000 */
.L_x_68:
        /* <DEDUP_REMOVED lines=10> */
.L_x_71:
[----:B------:R-:W-:Y:S05]  /*a300*/  BSYNC B1 ;  /* 0x0000000000017941 */ /* 0x000fea0003800000 */
.L_x_70:
        /* <DEDUP_REMOVED lines=10> */
.L_x_73:
[----:B------:R-:W-:Y:S05]  /*a3b0*/  BSYNC B1 ;  /* 0x0000000000017941 */ /* 0x000fea0003800000 */
.L_x_72:
        /* <DEDUP_REMOVED lines=10> */
.L_x_75:
[----:B------:R-:W-:Y:S05]  /*a460*/  BSYNC B1 ;  /* 0x0000000000017941 */ /* 0x000fea0003800000 */
.L_x_74:
        /* <DEDUP_REMOVED lines=10> */
.L_x_77:
[----:B------:R-:W-:Y:S05]  /*a510*/  BSYNC B1 ;  /* 0x0000000000017941 */ /* 0x000fea0003800000 */
.L_x_76:
        /* <DEDUP_REMOVED lines=10> */
.L_x_79:
[----:B------:R-:W-:Y:S05]  /*a5c0*/  BSYNC B1 ;  /* 0x0000000000017941 */ /* 0x000fea0003800000 */
.L_x_78:
        /* <DEDUP_REMOVED lines=10> */
.L_x_81:
[----:B------:R-:W-:Y:S05]  /*a670*/  BSYNC B1 ;  /* 0x0000000000017941 */ /* 0x000fea0003800000 */
.L_x_80:
        /* <DEDUP_REMOVED lines=10> */
.L_x_83:
[----:B------:R-:W-:Y:S05]  /*a720*/  BSYNC B1 ;  /* 0x0000000000017941 */ /* 0x000fea0003800000 */
.L_x_82:
        /* <DEDUP_REMOVED lines=10> */
.L_x_85:
[----:B------:R-:W-:Y:S05]  /*a7d0*/  BSYNC B1 ;  /* 0x0000000000017941 */ /* 0x000fea0003800000 */
.L_x_84:
        /* <DEDUP_REMOVED lines=10> */
.L_x_87:
[----:B------:R-:W-:Y:S05]  /*a880*/  BSYNC B1 ;  /* 0x0000000000017941 */ /* 0x000fea0003800000 */
.L_x_86:
        /* <DEDUP_REMOVED lines=10> */
.L_x_89:
[----:B------:R-:W-:Y:S05]  /*a930*/  BSYNC B1 ;  /* 0x0000000000017941 */ /* 0x000fea0003800000 */
.L_x_88:
        /* <DEDUP_REMOVED lines=10> */
.L_x_91:
[----:B------:R-:W-:Y:S05]  /*a9e0*/  BSYNC B1 ;  /* 0x0000000000017941 */ /* 0x000fea0003800000 */
.L_x_90:
        /* <DEDUP_REMOVED lines=10> */
.L_x_93:
[----:B------:R-:W-:Y:S05]  /*aa90*/  BSYNC B1 ;  /* 0x0000000000017941 */ /* 0x000fea0003800000 */
.L_x_92:
        /* <DEDUP_REMOVED lines=10> */
.L_x_95:
[----:B------:R-:W-:Y:S05]  /*ab40*/  BSYNC B1 ;  /* 0x0000000000017941 */ /* 0x000fea0003800000 */
.L_x_94:
        /* <DEDUP_REMOVED lines=10> */
.L_x_97:
[----:B------:R-:W-:Y:S05]  /*abf0*/  BSYNC B1 ;  /* 0x0000000000017941 */ /* 0x000fea0003800000 */
.L_x_96:
        /* <DEDUP_REMOVED lines=10> */
.L_x_99:
[----:B------:R-:W-:Y:S05]  /*aca0*/  BSYNC B1 ;  /* 0x0000000000017941 */ /* 0x000fea0003800000 */
.L_x_98:
        /* <DEDUP_REMOVED lines=10> */
.L_x_101:
[----:B------:R-:W-:Y:S05]  /*ad50*/  BSYNC B1 ;  /* 0x0000000000017941 */ /* 0x000fea0003800000 */
.L_x_100:
        /* <DEDUP_REMOVED lines=10> */
.L_x_103:
[----:B------:R-:W-:Y:S05]  /*ae00*/  BSYNC B1 ;  /* 0x0000000000017941 */ /* 0x000fea0003800000 */
.L_x_102:
        /* <DEDUP_REMOVED lines=10> */
.L_x_105:
[----:B------:R-:W-:Y:S05]  /*aeb0*/  BSYNC B1 ;  /* 0x0000000000017941 */ /* 0x000fea0003800000 */
.L_x_104:
        /* <DEDUP_REMOVED lines=10> */
.L_x_107:
[----:B------:R-:W-:Y:S05]  /*af60*/  BSYNC B1 ;  /* 0x0000000000017941 */ /* 0x000fea0003800000 */
.L_x_106:
        /* <DEDUP_REMOVED lines=10> */
.L_x_109:
[----:B------:R-:W-:Y:S05]  /*b010*/  BSYNC B1 ;  /* 0x0000000000017941 */ /* 0x000fea0003800000 */
.L_x_108:
        /* <DEDUP_REMOVED lines=10> */
.L_x_111:
[----:B------:R-:W-:Y:S05]  /*b0c0*/  BSYNC B1 ;  /* 0x0000000000017941 */ /* 0x000fea0003800000 */
.L_x_110:
        /* <DEDUP_REMOVED lines=10> */
.L_x_113:
[----:B------:R-:W-:Y:S05]  /*b170*/  BSYNC B1 ;  /* 0x0000000000017941 */ /* 0x000fea0003800000 */
.L_x_112:
        /* <DEDUP_REMOVED lines=10> */
.L_x_115:
[----:B------:R-:W-:Y:S05]  /*b220*/  BSYNC B1 ;  /* 0x0000000000017941 */ /* 0x000fea0003800000 */
.L_x_114:
        /* <DEDUP_REMOVED lines=10> */
.L_x_117:
[----:B------:R-:W-:Y:S05]  /*b2d0*/  BSYNC B1 ;  /* 0x0000000000017941 */ /* 0x000fea0003800000 */
.L_x_116:
        /* <DEDUP_REMOVED lines=10> */
.L_x_119:
[----:B------:R-:W-:Y:S05]  /*b380*/  BSYNC B1 ;  /* 0x0000000000017941 */ /* 0x000fea0003800000 */
.L_x_118:
        /* <DEDUP_REMOVED lines=10> */
.L_x_121:
[----:B------:R-:W-:Y:S05]  /*b430*/  BSYNC B1 ;  /* 0x0000000000017941 */ /* 0x000fea0003800000 */
.L_x_120:
        /* <DEDUP_REMOVED lines=10> */
.L_x_123:
[----:B------:R-:W-:Y:S05]  /*b4e0*/  BSYNC B1 ;  /* 0x0000000000017941 */ /* 0x000fea0003800000 */
.L_x_122:
        /* <DEDUP_REMOVED lines=10> */
.L_x_125:
[----:B------:R-:W-:Y:S05]  /*b590*/  BSYNC B1 ;  /* 0x0000000000017941 */ /* 0x000fea0003800000 */
.L_x_124:
        /* <DEDUP_REMOVED lines=10> */
.L_x_127:
[----:B------:R-:W-:Y:S05]  /*b640*/  BSYNC B1 ;  /* 0x0000000000017941 */ /* 0x000fea0003800000 */
.L_x_126:
        /* <DEDUP_REMOVED lines=10> */
.L_x_129:
[----:B------:R-:W-:Y:S05]  /*b6f0*/  BSYNC B1 ;  /* 0x0000000000017941 */ /* 0x000fea0003800000 */
.L_x_128:
        /* <DEDUP_REMOVED lines=10> */
.L_x_131:
[----:B------:R-:W-:Y:S05]  /*b7a0*/  BSYNC B1 ;  /* 0x0000000000017941 */ /* 0x000fea0003800000 */
.L_x_130:
        /* <DEDUP_REMOVED lines=10> */
.L_x_133:
[----:B------:R-:W-:Y:S05]  /*b850*/  BSYNC B1 ;  /* 0x0000000000017941 */ /* 0x000fea0003800000 */
.L_x_132:
        /* <DEDUP_REMOVED lines=10> */
.L_x_135:
[----:B------:R-:W-:Y:S05]  /*b900*/  BSYNC B1 ;  /* 0x0000000000017941 */ /* 0x000fea0003800000 */
.L_x_134:
        /* <DEDUP_REMOVED lines=10> */
.L_x_137:
[----:B------:R-:W-:Y:S05]  /*b9b0*/  BSYNC B1 ;  /* 0x0000000000017941 */ /* 0x000fea0003800000 */
.L_x_136:
        /* <DEDUP_REMOVED lines=10> */
.L_x_139:
[----:B------:R-:W-:Y:S05]  /*ba60*/  BSYNC B1 ;  /* 0x0000000000017941 */ /* 0x000fea0003800000 */
.L_x_138:
        /* <DEDUP_REMOVED lines=10> */
.L_x_141:
[----:B------:R-:W-:Y:S05]  /*bb10*/  BSYNC B1 ;  /* 0x0000000000017941 */ /* 0x000fea0003800000 */
.L_x_140:
        /* <DEDUP_REMOVED lines=10> */
.L_x_143:
[----:B------:R-:W-:Y:S05]  /*bbc0*/  BSYNC B1 ;  /* 0x0000000000017941 */ /* 0x000fea0003800000 */
.L_x_142:
        /* <DEDUP_REMOVED lines=10> */
.L_x_145:
[----:B------:R-:W-:Y:S05]  /*bc70*/  BSYNC B1 ;  /* 0x0000000000017941 */ /* 0x000fea0003800000 */
.L_x_144:
        /* <DEDUP_REMOVED lines=10> */
.L_x_147:
[----:B------:R-:W-:Y:S05]  /*bd20*/  BSYNC B1 ;  /* 0x0000000000017941 */ /* 0x000fea0003800000 */
.L_x_146:
        /* <DEDUP_REMOVED lines=10> */
.L_x_149:
[----:B------:R-:W-:Y:S05]  /*bdd0*/  BSYNC B1 ;  /* 0x0000000000017941 */ /* 0x000fea0003800000 */
.L_x_148:
        /* <DEDUP_REMOVED lines=10> */
.L_x_151:
[----:B------:R-:W-:Y:S05]  /*be80*/  BSYNC B1 ;  /* 0x0000000000017941 */ /* 0x000fea0003800000 */
.L_x_150:
        /* <DEDUP_REMOVED lines=10> */
.L_x_153:
[----:B------:R-:W-:Y:S05]  /*bf30*/  BSYNC B1 ;  /* 0x0000000000017941 */ /* 0x000fea0003800000 */
.L_x_152:
        /* <DEDUP_REMOVED lines=10> */
.L_x_155:
[----:B------:R-:W-:Y:S05]  /*bfe0*/  BSYNC B1 ;  /* 0x0000000000017941 */ /* 0x000fea0003800000 */
.L_x_154:
        /* <DEDUP_REMOVED lines=10> */
.L_x_157:
[----:B------:R-:W-:Y:S05]  /*c090*/  BSYNC B1 ;  /* 0x0000000000017941 */ /* 0x000fea0003800000 */
.L_x_156:
        /* <DEDUP_REMOVED lines=10> */
.L_x_159:
[----:B------:R-:W-:Y:S05]  /*c140*/  BSYNC B1 ;  /* 0x0000000000017941 */ /* 0x000fea0003800000 */
.L_x_158:
        /* <DEDUP_REMOVED lines=10> */
.L_x_161:
[----:B------:R-:W-:Y:S05]  /*c1f0*/  BSYNC B1 ;  /* 0x0000000000017941 */ /* 0x000fea0003800000 */
.L_x_160:
        /* <DEDUP_REMOVED lines=10> */
.L_x_163:
[----:B------:R-:W-:Y:S05]  /*c2a0*/  BSYNC B1 ;  /* 0x0000000000017941 */ /* 0x000fea0003800000 */
.L_x_162:
        /* <DEDUP_REMOVED lines=10> */
.L_x_165:
[----:B------:R-:W-:Y:S05]  /*c350*/  BSYNC B1 ;  /* 0x0000000000017941 */ /* 0x000fea0003800000 */
.L_x_164:
        /* <DEDUP_REMOVED lines=10> */
.L_x_167:
[----:B------:R-:W-:Y:S05]  /*c400*/  BSYNC B1 ;  /* 0x0000000000017941 */ /* 0x000fea0003800000 */
.L_x_166:
        /* <DEDUP_REMOVED lines=10> */
.L_x_169:
[----:B------:R-:W-:Y:S05]  /*c4b0*/  BSYNC B1 ;  /* 0x0000000000017941 */ /* 0x000fea0003800000 */
.L_x_168:
        /* <DEDUP_REMOVED lines=10> */
.L_x_171:
[----:B------:R-:W-:Y:S05]  /*c560*/  BSYNC B1 ;  /* 0x0000000000017941 */ /* 0x000fea0003800000 */
.L_x_170:
        /* <DEDUP_REMOVED lines=10> */
.L_x_173:
[----:B------:R-:W-:Y:S05]  /*c610*/  BSYNC B1 ;  /* 0x0000000000017941 */ /* 0x000fea0003800000 */
.L_x_172:
        /* <DEDUP_REMOVED lines=10> */
.L_x_175:
[----:B------:R-:W-:Y:S05]  /*c6c0*/  BSYNC B1 ;  /* 0x0000000000017941 */ /* 0x000fea0003800000 */
.L_x_174:
        /* <DEDUP_REMOVED lines=10> */
.L_x_177:
[----:B------:R-:W-:Y:S05]  /*c770*/  BSYNC B1 ;  /* 0x0000000000017941 */ /* 0x000fea0003800000 */
.L_x_176:
        /* <DEDUP_REMOVED lines=10> */
.L_x_179:
[----:B------:R-:W-:Y:S05]  /*c820*/  BSYNC B1 ;  /* 0x0000000000017941 */ /* 0x000fea0003800000 */
.L_x_178:
        /* <DEDUP_REMOVED lines=10> */
.L_x_181:
[----:B------:R-:W-:Y:S05]  /*c8d0*/  BSYNC B1 ;  /* 0x0000000000017941 */ /* 0x000fea0003800000 */
.L_x_180:
        /* <DEDUP_REMOVED lines=10> */
.L_x_183:
[----:B------:R-:W-:Y:S05]  /*c980*/  BSYNC B1 ;  /* 0x0000000000017941 */ /* 0x000fea0003800000 */
.L_x_182:
        /* <DEDUP_REMOVED lines=10> */
.L_x_185:
[----:B------:R-:W-:Y:S05]  /*ca30*/  BSYNC B1 ;  /* 0x0000000000017941 */ /* 0x000fea0003800000 */
.L_x_184:
        /* <DEDUP_REMOVED lines=10> */
.L_x_187:
[----:B------:R-:W-:Y:S05]  /*cae0*/  BSYNC B1 ;  /* 0x0000000000017941 */ /* 0x000fea0003800000 */
.L_x_186:
        /* <DEDUP_REMOVED lines=10> */
.L_x_189:
[----:B------:R-:W-:Y:S05]  /*cb90*/  BSYNC B1 ;  /* 0x0000000000017941 */ /* 0x000fea0003800000 */
.L_x_188:
        /* <DEDUP_REMOVED lines=10> */
.L_x_191:
[----:B------:R-:W-:Y:S05]  /*cc40*/  BSYNC B1 ;  /* 0x0000000000017941 */ /* 0x000fea0003800000 */
.L_x_190:
        /* <DEDUP_REMOVED lines=10> */
.L_x_193:
[----:B------:R-:W-:Y:S05]  /*ccf0*/  BSYNC B1 ;  /* 0x0000000000017941 */ /* 0x000fea0003800000 */
.L_x_192:
        /* <DEDUP_REMOVED lines=10> */
.L_x_195:
[----:B------:R-:W-:Y:S05]  /*cda0*/  BSYNC B1 ;  /* 0x0000000000017941 */ /* 0x000fea0003800000 */
.L_x_194:
        /* <DEDUP_REMOVED lines=10> */
.L_x_197:
[----:B------:R-:W-:Y:S05]  /*ce50*/  BSYNC B1 ;  /* 0x0000000000017941 */ /* 0x000fea0003800000 */
.L_x_196:
        /* <DEDUP_REMOVED lines=10> */
.L_x_199:
[----:B------:R-:W-:Y:S05]  /*cf00*/  BSYNC B1 ;  /* 0x0000000000017941 */ /* 0x000fea0003800000 */
.L_x_198:
        /* <DEDUP_REMOVED lines=10> */
.L_x_201:
[----:B------:R-:W-:Y:S05]  /*cfb0*/  BSYNC B1 ;  /* 0x0000000000017941 */ /* 0x000fea0003800000 */
.L_x_200:
        /* <DEDUP_REMOVED lines=10> */
.L_x_203:
[----:B------:R-:W-:Y:S05]  /*d060*/  BSYNC B1 ;  /* 0x0000000000017941 */ /* 0x000fea0003800000 */
.L_x_202:
        /* <DEDUP_REMOVED lines=10> */
.L_x_205:
[----:B------:R-:W-:Y:S05]  /*d110*/  BSYNC B1 ;  /* 0x0000000000017941 */ /* 0x000fea0003800000 */
.L_x_204:
        /* <DEDUP_REMOVED lines=10> */
.L_x_207:
[----:B------:R-:W-:Y:S05]  /*d1c0*/  BSYNC B1 ;  /* 0x0000000000017941 */ /* 0x000fea0003800000 */
.L_x_206:
        /* <DEDUP_REMOVED lines=10> */
.L_x_209:
[----:B------:R-:W-:Y:S05]  /*d270*/  BSYNC B1 ;  /* 0x0000000000017941 */ /* 0x000fea0003800000 */
.L_x_208:
        /* <DEDUP_REMOVED lines=10> */
.L_x_211:
[----:B------:R-:W-:Y:S05]  /*d320*/  BSYNC B1 ;  /* 0x0000000000017941 */ /* 0x000fea0003800000 */
.L_x_210:
        /* <DEDUP_REMOVED lines=10> */
.L_x_213:
[----:B------:R-:W-:Y:S05]  /*d3d0*/  BSYNC B1 ;  /* 0x0000000000017941 */ /* 0x000fea0003800000 */
.L_x_212:
        /* <DEDUP_REMOVED lines=10> */
.L_x_215:
[----:B------:R-:W-:Y:S05]  /*d480*/  BSYNC B1 ;  /* 0x0000000000017941 */ /* 0x000fea0003800000 */
.L_x_214:
        /* <DEDUP_REMOVED lines=10> */
.L_x_217:
[----:B------:R-:W-:Y:S05]  /*d530*/  BSYNC B1 ;  /* 0x0000000000017941 */ /* 0x000fea0003800000 */
.L_x_216:
        /* <DEDUP_REMOVED lines=10> */
.L_x_219:
[----:B------:R-:W-:Y:S05]  /*d5e0*/  BSYNC B1 ;  /* 0x0000000000017941 */ /* 0x000fea0003800000 */
.L_x_218:
        /* <DEDUP_REMOVED lines=10> */
.L_x_221:
[----:B------:R-:W-:Y:S05]  /*d690*/  BSYNC B1 ;  /* 0x0000000000017941 */ /* 0x000fea0003800000 */
.L_x_220:
        /* <DEDUP_REMOVED lines=10> */
.L_x_223:
[----:B------:R-:W-:Y:S05]  /*d740*/  BSYNC B1 ;  /* 0x0000000000017941 */ /* 0x000fea0003800000 */
.L_x_222:
        /* <DEDUP_REMOVED lines=10> */
.L_x_225:
[----:B------:R-:W-:Y:S05]  /*d7f0*/  BSYNC B1 ;  /* 0x0000000000017941 */ /* 0x000fea0003800000 */
.L_x_224:
        /* <DEDUP_REMOVED lines=10> */
.L_x_227:
[----:B------:R-:W-:Y:S05]  /*d8a0*/  BSYNC B1 ;  /* 0x0000000000017941 */ /* 0x000fea0003800000 */
.L_x_226:
        /* <DEDUP_REMOVED lines=10> */
.L_x_229:
[----:B------:R-:W-:Y:S05]  /*d950*/  BSYNC B1 ;  /* 0x0000000000017941 */ /* 0x000fea0003800000 */
.L_x_228:
        /* <DEDUP_REMOVED lines=10> */
.L_x_231:
[----:B------:R-:W-:Y:S05]  /*da00*/  BSYNC B1 ;  /* 0x0000000000017941 */ /* 0x000fea0003800000 */
.L_x_230:
        /* <DEDUP_REMOVED lines=10> */
.L_x_233:
[----:B------:R-:W-:Y:S05]  /*dab0*/  BSYNC B1 ;  /* 0x0000000000017941 */ /* 0x000fea0003800000 */
.L_x_232:
        /* <DEDUP_REMOVED lines=10> */
.L_x_235:
[----:B------:R-:W-:Y:S05]  /*db60*/  BSYNC B1 ;  /* 0x0000000000017941 */ /* 0x000fea0003800000 */
.L_x_234:
        /* <DEDUP_REMOVED lines=10> */
.L_x_237:
[----:B------:R-:W-:Y:S05]  /*dc10*/  BSYNC B1 ;  /* 0x0000000000017941 */ /* 0x000fea0003800000 */
.L_x_236:
        /* <DEDUP_REMOVED lines=10> */
.L_x_239:
[----:B------:R-:W-:Y:S05]  /*dcc0*/  BSYNC B1 ;  /* 0x0000000000017941 */ /* 0x000fea0003800000 */
.L_x_238:
        /* <DEDUP_REMOVED lines=10> */
.L_x_241:
[----:B------:R-:W-:Y:S05]  /*dd70*/  BSYNC B1 ;  /* 0x0000000000017941 */ /* 0x000fea0003800000 */
.L_x_240:
        /* <DEDUP_REMOVED lines=10> */
.L_x_243:
[----:B------:R-:W-:Y:S05]  /*de20*/  BSYNC B1 ;  /* 0x0000000000017941 */ /* 0x000fea0003800000 */
.L_x_242:
        /* <DEDUP_REMOVED lines=10> */
.L_x_245:
[----:B------:R-:W-:Y:S05]  /*ded0*/  BSYNC B1 ;  /* 0x0000000000017941 */ /* 0x000fea0003800000 */
.L_x_244:
        /* <DEDUP_REMOVED lines=10> */
.L_x_247:
[----:B------:R-:W-:Y:S05]  /*df80*/  BSYNC B1 ;  /* 0x0000000000017941 */ /* 0x000fea0003800000 */
.L_x_246:
        /* <DEDUP_REMOVED lines=10> */
.L_x_249:
[----:B------:R-:W-:Y:S05]  /*e030*/  BSYNC B1 ;  /* 0x0000000000017941 */ /* 0x000fea0003800000 */
.L_x_248:
        /* <DEDUP_REMOVED lines=10> */
.L_x_251:
[----:B------:R-:W-:Y:S05]  /*e0e0*/  BSYNC B1 ;  /* 0x0000000000017941 */ /* 0x000fea0003800000 */
.L_x_250:
        /* <DEDUP_REMOVED lines=10> */
.L_x_253:
[----:B------:R-:W-:Y:S05]  /*e190*/  BSYNC B1 ;  /* 0x0000000000017941 */ /* 0x000fea0003800000 */
.L_x_252:
        /* <DEDUP_REMOVED lines=10> */
.L_x_255:
[----:B------:R-:W-:Y:S05]  /*e240*/  BSYNC B1 ;  /* 0x0000000000017941 */ /* 0x000fea0003800000 */
.L_x_254:
        /* <DEDUP_REMOVED lines=10> */
.L_x_257:
[----:B------:R-:W-:Y:S05]  /*e2f0*/  BSYNC B1 ;  /* 0x0000000000017941 */ /* 0x000fea0003800000 */
.L_x_256:
        /* <DEDUP_REMOVED lines=10> */
.L_x_259:
[----:B------:R-:W-:Y:S05]  /*e3a0*/  BSYNC B1 ;  /* 0x0000000000017941 */ /* 0x000fea0003800000 */
.L_x_258:
        /* <DEDUP_REMOVED lines=10> */
.L_x_261:
[----:B------:R-:W-:Y:S05]  /*e450*/  BSYNC B1 ;  /* 0x0000000000017941 */ /* 0x000fea0003800000 */
.L_x_260:
        /* <DEDUP_REMOVED lines=10> */
.L_x_263:
[----:B------:R-:W-:Y:S05]  /*e500*/  BSYNC B1 ;  /* 0x0000000000017941 */ /* 0x000fea0003800000 */
.L_x_262:
        /* <DEDUP_REMOVED lines=10> */
.L_x_265:
[----:B------:R-:W-:Y:S05]  /*e5b0*/  BSYNC B1 ;  /* 0x0000000000017941 */ /* 0x000fea0003800000 */
.L_x_264:
        /* <DEDUP_REMOVED lines=10> */
.L_x_267:
[----:B------:R-:W-:Y:S05]  /*e660*/  BSYNC B1 ;  /* 0x0000000000017941 */ /* 0x000fea0003800000 */
.L_x_266:
        /* <DEDUP_REMOVED lines=10> */
.L_x_269:
[----:B------:R-:W-:Y:S05]  /*e710*/  BSYNC B1 ;  /* 0x0000000000017941 */ /* 0x000fea0003800000 */
.L_x_268:
        /* <DEDUP_REMOVED lines=10> */
.L_x_271:
[----:B------:R-:W-:Y:S05]  /*e7c0*/  BSYNC B1 ;  /* 0x0000000000017941 */ /* 0x000fea0003800000 */
.L_x_270:
        /* <DEDUP_REMOVED lines=10> */
.L_x_273:
[----:B------:R-:W-:Y:S05]  /*e870*/  BSYNC B1 ;  /* 0x0000000000017941 */ /* 0x000fea0003800000 */
.L_x_272:
        /* <DEDUP_REMOVED lines=10> */
.L_x_275:
[----:B------:R-:W-:Y:S05]  /*e920*/  BSYNC B1 ;  /* 0x0000000000017941 */ /* 0x000fea0003800000 */
.L_x_274:
        /* <DEDUP_REMOVED lines=10> */
.L_x_277:
[----:B------:R-:W-:Y:S05]  /*e9d0*/  BSYNC B1 ;  /* 0x0000000000017941 */ /* 0x000fea0003800000 */
.L_x_276:
[----:B0-234-:R-:W2:Y:S01]  /*e9e0*/  LDL.LU R10, [R1+0x1f4] ;  /* 0x0001f400010a7983 */ /* 0x01dea20000300800 */
[----:B-----5:R-:W-:Y:S01]  /*e9f0*/  HADD2.F32 R11, -RZ, R23.H0_H0 ;  /* 0x20000017ff0b7230 */ /* 0x020fe20000004100 */
        /* <DEDUP_REMOVED lines=8> */
.L_x_279:
[----:B------:R-:W-:Y:S05]  /*ea80*/  BSYNC B1 ;  /* 0x0000000000017941 */ /* 0x000fea0003800000 */
.L_x_278:
[----:B------:R-:W3:Y:S01]  /*ea90*/  LDL.LU R10, [R1+0x1f8] ;  /* 0x0001f800010a7983 */ /* 0x000ee20000300800 */
[----:B0----5:R-:W-:Y:S01]  /*eaa0*/  HADD2.F32 R11, -RZ, R23.H0_H0 ;  /* 0x20000017ff0b7230 */ /* 0x021fe20000004100 */
[----:B------:R-:W-:Y:S01]  /*eab0*/  ISETP.GT.AND P1, PT, R0, 0xf9, P0 ;  /* 0x000000f90000780c */ /* 0x000fe20000724270 */
[----:B------:R-:W-:Y:S01]  /*eac0*/  BSSY B1, `(.L_x_280) ;  /* 0x000000a000017945 */ /* 0x000fe20003800000 */
[----:B------:R-:W-:Y:S02]  /*ead0*/  IADD3 R167, P0, R3, 0x80, RZ ;  /* 0x0000008003a77810 */ /* 0x000fe40007f1e0ff */
[----:B------:R-:W-:-:S04]  /*eae0*/  FMUL R11, R11, R16 ;  /* 0x000000100b0b7220 */ /* 0x000fc80000400000 */
[----:B---3--:R-:W-:-:S05]  /*eaf0*/  FFMA R11, R10, R2, R11 ;  /* 0x000000020a0b7223 */ /* 0x008fca000000000b */
[----:B------:R-:W-:-:S04]  /*eb00*/  F2FP.F16.F32.PACK_AB R11, RZ, R11 ;  /* 0x0000000bff0b723e */ /* 0x000fc800000000ff */
[----:B------:R-:W-:Y:S02]  /*eb10*/  PRMT R3, R11, 0x7610, R3 ;  /* 0x000076100b037816 */ /* 0x000fe40000000003 */
[----:B------:R-:W-:-:S03]  /*eb20*/  IADD3.X R11, RZ, UR7, RZ, P0, !PT ;  /* 0x00000007ff0b7c10 */ /* 0x000fc600087fe4ff */
[----:B------:R0:W-:Y:S01]  /*eb30*/  @P2 STG.E.U16 desc[UR36][R6.64+0x1f0], R3 ;  /* 0x0001f00306002986 */ /* 0x0001e2000c101524 */
[----:B------:R-:W-:Y:S05]  /*eb40*/  @!P1 BRA `(.L_x_281) ;  /* 0x0000000000049947 */ /* 0x000fea0003800000 */
[----:B------:R3:W5:Y:S02]  /*eb50*/  LDG.E.LTC128B.U16 R23, desc[UR36][R8.64+0x1f2] ;  /* 0x0001f22408177981 */ /* 0x000764000c1e1520 */
.L_x_281:
[----:B------:R-:W-:Y:S05]  /*eb60*/  BSYNC B1 ;  /* 0x0000000000017941 */ /* 0x000fea0003800000 */
.L_x_280:
[----:B------:R-:W4:Y:S01]  /*eb70*/  LDL.LU R10, [R1+0x1fc] ;  /* 0x0001fc00010a7983 */ /* 0x000f220000300800 */
[----:B0----5:R-:W-:Y:S01]  /*eb80*/  HADD2.F32 R3, -RZ, R23.H0_H0 ;  /* 0x20000017ff037230 */ /* 0x021fe20000004100 */
[----:B------:R-:W-:Y:S01]  /*eb90*/  ISETP.GT.AND P0, PT, R17, 0x80, PT ;  /* 0x000000801100780c */ /* 0x000fe20003f04270 */
[----:B--23--:R-:W-:-:S03]  /*eba0*/  IMAD R8, R11, R14, RZ ;  /* 0x0000000e0b087224 */ /* 0x00cfc600078e02ff */
[----:B------:R-:W-:Y:S01]  /*ebb0*/  FMUL R3, R3, R16 ;  /* 0x0000001003037220 */ /* 0x000fe20000400000 */
[C---:B------:R-:W-:Y:S01]  /*ebc0*/  IMAD R165, R167.reuse, R15, R8 ;  /* 0x0000000fa7a57224 */ /* 0x040fe200078e0208 */
[----:B------:R-:W-:Y:S01]  /*ebd0*/  ISETP.GT.AND P4, PT, R0, RZ, P0 ;  /* 0x000000ff0000720c */ /* 0x000fe20000784270 */
[----:B------:R-:W-:-:S04]  /*ebe0*/  IMAD.WIDE.U32 R8, R167, R14, R20 ;  /* 0x0000000ea7087225 */ /* 0x000fc800078e0014 */
[----:B------:R-:W-:Y:S02]  /*ebf0*/  IMAD.IADD R9, R9, 0x1, R165 ;  /* 0x0000000109097824 */ /* 0x000fe400078e02a5 */
[----:B----4-:R-:W-:Y:S01]  /*ec00*/  FFMA R3, R10, R2, R3 ;  /* 0x000000020a037223 */ /* 0x010fe20000000003 */
[----:B------:R-:W-:-:S04]  /*ec10*/  LEA R10, P2, R8, R12, 0x1 ;  /* 0x0000000c080a7211 */ /* 0x000fc800078408ff */
[----:B------:R-:W-:Y:S02]  /*ec20*/  F2FP.F16.F32.PACK_AB R3, RZ, R3 ;  /* 0x00000003ff03723e */ /* 0x000fe400000000ff */
[--C-:B------:R-:W-:Y:S02]  /*ec30*/  LEA.HI.X R11, R8, R13, R9.reuse, 0x1, P2 ;  /* 0x0000000d080b7211 */ /* 0x100fe400010f0c09 */
[----:B------:R-:W-:-:S05]  /*ec40*/  PRMT R9, R3, 0x7610, R9 ;  /* 0x0000761003097816 */ /* 0x000fca0000000009 */
[----:B------:R0:W-:Y:S04]  /*ec50*/  @P1 STG.E.U16 desc[UR36][R6.64+0x1f2], R9 ;  /* 0x0001f20906001986 */ /* 0x0001e8000c101524 */
[----:B------:R-:W2:Y:S01]  /*ec60*/  @P4 LDG.E.LTC128B.U16 R23, desc[UR36][R10.64] ;  /* 0x000000240a174981 */ /* 0x000ea2000c1e1520 */
[----:B-1----:R-:W-:Y:S01]  /*ec70*/  MOV R159, UR8 ;  /* 0x00000008009f7c02 */ /* 0x002fe20008000f00 */
[----:B------:R-:W-:Y:S01]  /*ec80*/  IMAD.U32 R161, RZ, RZ, UR8 ;  /* 0x00000008ffa17e24 */ /* 0x000fe2000f8e00ff */
[----:B------:R-:W-:Y:S01]  /*ec90*/  ISETP.GT.AND P2, PT, R0, 0x1, P0 ;  /* 0x000000010000780c */ /* 0x000fe20000744270 */
[----:B------:R-:W-:Y:S01]  /*eca0*/  IMAD.U32 R164, RZ, RZ, UR9 ;  /* 0x00000009ffa47e24 */ /* 0x000fe2000f8e00ff */
[----:B------:R-:W-:Y:S01]  /*ecb0*/  SHF.L.U32 R159, R159, 0x8, RZ ;  /* 0x000000089f9f7819 */ /* 0x000fe200000006ff */
[----:B------:R-:W-:Y:S01]  /*ecc0*/  BSSY B1, `(.L_x_282) ;  /* 0x0000011000017945 */ /* 0x000fe20003800000 */
[----:B0-----:R-:W-:-:S02]  /*ecd0*/  IMAD.WIDE.U32 R8, R167, R14, R18 ;  /* 0x0000000ea7087225 */ /* 0x001fc400078e0012 */
[----:B------:R-:W-:Y:S02]  /*ece0*/  SHF.L.U64.HI R161, R161, 0x8, R164 ;  /* 0x00000008a1a17819 */ /* 0x000fe400000102a4 */
[----:B------:R-:W-:Y:S02]  /*ecf0*/  IMAD.IADD R9, R165, 0x1, R9 ;  /* 0x00000001a5097824 */ /* 0x000fe400078e0209 */
[----:B------:R-:W-:Y:S01]  /*ed00*/  IMAD.WIDE.U32 R162, R22, UR43, R8 ;  /* 0x0000002b16a27c25 */ /* 0x000fe2000f8e0008 */
[----:B------:R-:W-:-:S03]  /*ed10*/  IADD3 R8, P1, R159, R4, RZ ;  /* 0x000000049f087210 */ /* 0x000fc60007f3e0ff */
[----:B------:R-:W-:Y:S01]  /*ed20*/  IMAD.IADD R7, R157, 0x1, R163 ;  /* 0x000000019d077824 */ /* 0x000fe200078e02a3 */
[----:B------:R-:W-:Y:S01]  /*ed30*/  LEA R6, P3, R162, R12, 0x1 ;  /* 0x0000000ca2067211 */ /* 0x000fe200078608ff */
[----:B------:R-:W-:-:S03]  /*ed40*/  IMAD.X R9, R161, 0x1, R5, P1 ;  /* 0x00000001a1097824 */ /* 0x000fc600008e0605 */
[----:B------:R-:W-:Y:S01]  /*ed50*/  LEA.HI.X R7, R162, R13, R7, 0x1, P3 ;  /* 0x0000000da2077211 */ /* 0x000fe200018f0c07 */
[----:B--2---:R-:W-:-:S05]  /*ed60*/  HADD2.F32 R3, -RZ, R23.H0_H0 ;  /* 0x20000017ff037230 */ /* 0x004fca0000004100 */
[----:B------:R-:W-:-:S04]  /*ed70*/  FMUL R3, R3, R16 ;  /* 0x0000001003037220 */ /* 0x000fc80000400000 */
[----:B------:R-:W-:-:S05]  /*ed80*/  FFMA R3, R24, R2, R3 ;  /* 0x0000000218037223 */ /* 0x000fca0000000003 */
[----:B------:R-:W-:-:S05]  /*ed90*/  F2FP.F16.F32.PACK_AB R3, RZ, R3 ;  /* 0x00000003ff03723e */ /* 0x000fca00000000ff */
[----:B------:R0:W-:Y:S01]  /*eda0*/  @P4 STG.E.U16 desc[UR36][R8.64], R3 ;  /* 0x0000000308004986 */ /* 0x0001e2000c101524 */
[----:B------:R-:W-:Y:S05]  /*edb0*/  @!P2 BRA `(.L_x_283) ;  /* 0x000000000004a947 */ /* 0x000fea0003800000 */
[----:B------:R1:W5:Y:S02]  /*edc0*/  LDG.E.LTC128B.U16 R23, desc[UR36][R6.64+0x2] ;  /* 0x0000022406177981 */ /* 0x000364000c1e1520 */
.L_x_283:
[----:B------:R-:W-:Y:S05]  /*edd0*/  BSYNC B1 ;  /* 0x0000000000017941 */ /* 0x000fea0003800000 */
.L_x_282:
[----:B0----5:R-:W-:Y:S01]  /*ede0*/  HADD2.F32 R3, -RZ, R23.H0_H0 ;  /* 0x20000017ff037230 */ /* 0x021fe20000004100 */
[----:B------:R-:W-:Y:S01]  /*edf0*/  ISETP.GT.AND P1, PT, R17, 0x88, PT ;  /* 0x000000881100780c */ /* 0x000fe20003f24270 */
[----:B------:R-:W-:Y:S01]  /*ee00*/  IMAD.WIDE.U32 R14, R167, R14, R154 ;  /* 0x0000000ea70e7225 */ /* 0x000fe200078e009a */
[----:B------:R-:W-:Y:S03]  /*ee10*/  BSSY B1, `(.L_x_284) ;  /* 0x0000010000017945 */ /* 0x000fe60003800000 */
[----:B------:R-:W-:Y:S01]  /*ee20*/  FMUL R10, R3, R16 ;  /* 0x00000010030a7220 */ /* 0x000fe20000400000 */
[----:B------:R-:W-:Y:S02]  /*ee30*/  ISETP.GT.AND P3, PT, R0, RZ, P1 ;  /* 0x000000ff0000720c */ /* 0x000fe40000f64270 */
[----:B------:R-:W-:Y:S01]  /*ee40*/  IADD3 R152, P4, R152, R14, RZ ;  /* 0x0000000e98987210 */ /* 0x000fe20007f9e0ff */
[----:B------:R-:W-:Y:S01]  /*ee50*/  FFMA R10, R25, R2, R10 ;  /* 0x00000002190a7223 */ /* 0x000fe2000000000a */
[----:B------:R-:W-:-:S02]  /*ee60*/  IADD3 R165, R165, R15, RZ ;  /* 0x0000000fa5a57210 */ /* 0x000fc40007ffe0ff */
[----:B------:R-:W-:Y:S02]  /*ee70*/  IADD3 R14, P5, R18, R14, RZ ;  /* 0x0000000e120e7210 */ /* 0x000fe40007fbe0ff */
[----:B------:R-:W-:Y:S01]  /*ee80*/  F2FP.F16.F32.PACK_AB R3, RZ, R10 ;  /* 0x0000000aff03723e */ /* 0x000fe200000000ff */
[----:B------:R-:W-:Y:S01]  /*ee90*/  IMAD.X R20, R165, 0x1, R21, P4 ;  /* 0x00000001a5147824 */ /* 0x000fe200020e0615 */
[C---:B------:R-:W-:Y:S02]  /*eea0*/  LEA R10, P4, R152.reuse, R12, 0x1 ;  /* 0x0000000c980a7211 */ /* 0x040fe400078808ff */
[----:B------:R-:W-:Y:S02]  /*eeb0*/  PRMT R17, R3, 0x7610, R17 ;  /* 0x0000761003117816 */ /* 0x000fe40000000011 */
[----:B------:R-:W-:Y:S02]  /*eec0*/  LEA.HI.X R11, R152, R13, R20, 0x1, P4 ;  /* 0x0000000d980b7211 */ /* 0x000fe400020f0c14 */
[----:B------:R-:W-:Y:S01]  /*eed0*/  PRMT R3, R23, 0x7610, R3 ;  /* 0x0000761017037816 */ /* 0x000fe20000000003 */
[----:B------:R0:W-:Y:S01]  /*eee0*/  @P2 STG.E.U16 desc[UR36][R8.64+0x2], R17 ;  /* 0x0000021108002986 */ /* 0x0001e2000c101524 */
[----:B------:R-:W-:Y:S05]  /*eef0*/  @!P3 BRA `(.L_x_285) ;  /* 0x000000000004b947 */ /* 0x000fea0003800000 */
[----:B------:R2:W5:Y:S02]  /*ef00*/  LDG.E.LTC128B.U16 R3, desc[UR36][R10.64] ;  /* 0x000000240a037981 */ /* 0x000564000c1e1520 */
.L_x_285:
[----:B------:R-:W-:Y:S05]  /*ef10*/  BSYNC B1 ;  /* 0x0000000000017941 */ /* 0x000fea0003800000 */
.L_x_284:
[----:B--2--5:R-:W-:Y:S01]  /*ef20*/  HADD2.F32 R11, -RZ, R3.H0_H0 ;  /* 0x20000003ff0b7230 */ /* 0x024fe20000004100 */
[----:B------:R-:W-:Y:S01]  /*ef30*/  IADD3 R10, P2, R8, R158, RZ ;  /* 0x0000009e080a7210 */ /* 0x000fe20007f5e0ff */
[----:B------:R-:W-:Y:S01]  /*ef40*/  IMAD.X R15, R19, 0x1, R165, P5 ;  /* 0x00000001130f7824 */ /* 0x000fe200028e06a5 */
[----:B------:R-:W-:Y:S01]  /*ef50*/  ISETP.GT.AND P5, PT, R0, 0x1, P1 ;  /* 0x000000010000780c */ /* 0x000fe20000fa4270 */
[----:B------:R-:W-:Y:S01]  /*ef60*/  BSSY B1, `(.L_x_286) ;  /* 0x000000c000017945 */ /* 0x000fe20003800000 */
[----:B------:R-:W-:Y:S01]  /*ef70*/  FMUL R11, R11, R16 ;  /* 0x000000100b0b7220 */ /* 0x000fe20000400000 */
[----:B------:R-:W-:-:S04]  /*ef80*/  IMAD.WIDE.U32 R22, R22, UR43, R14 ;  /* 0x0000002b16167c25 */ /* 0x000fc8000f8e000e */
[----:B------:R-:W-:Y:S01]  /*ef90*/  FFMA R11, R26, R2, R11 ;  /* 0x000000021a0b7223 */ /* 0x000fe2000000000b */
[----:B------:R-:W-:Y:S02]  /*efa0*/  IADD3 R157, R157, R23, RZ ;  /* 0x000000179d9d7210 */ /* 0x000fe40007ffe0ff */
[C---:B------:R-:W-:Y:S02]  /*efb0*/  LEA R12, P4, R22.reuse, R12, 0x1 ;  /* 0x0000000c160c7211 */ /* 0x040fe400078808ff */
[----:B------:R-:W-:Y:S01]  /*efc0*/  F2FP.F16.F32.PACK_AB R14, RZ, R11 ;  /* 0x0000000bff0e723e */ /* 0x000fe200000000ff */
[----:B------:R-:W-:Y:S01]  /*efd0*/  IMAD.X R11, R9, 0x1, R156, P2 ;  /* 0x00000001090b7824 */ /* 0x000fe200010e069c */
[----:B------:R-:W-:-:S04]  /*efe0*/  LEA.HI.X R13, R22, R13, R157, 0x1, P4 ;  /* 0x0000000d160d7211 */ /* 0x000fc800020f0c9d */
[----:B------:R2:W-:Y:S01]  /*eff0*/  @P3 STG.E.U16 desc[UR36][R10.64], R14 ;  /* 0x0000000e0a003986 */ /* 0x0005e2000c101524 */
[----:B------:R-:W-:Y:S05]  /*f000*/  @!P5 BRA `(.L_x_287) ;  /* 0x000000000004d947 */ /* 0x000fea0003800000 */
[----:B------:R3:W5:Y:S02]  /*f010*/  LDG.E.LTC128B.U16 R3, desc[UR36][R12.64+0x2] ;  /* 0x000002240c037981 */ /* 0x000764000c1e1520 */
.L_x_287:
[----:B------:R-:W-:Y:S05]  /*f020*/  BSYNC B1 ;  /* 0x0000000000017941 */ /* 0x000fea0003800000 */
.L_x_286:
[----:B-----5:R-:W-:Y:S01]  /*f030*/  HADD2.F32 R15, -RZ, R3.H0_H0 ;  /* 0x20000003ff0f7230 */ /* 0x020fe20000004100 */
[----:B------:R-:W-:Y:S01]  /*f040*/  ISETP.GT.AND P2, PT, R0, 0x8, P0 ;  /* 0x000000080000780c */ /* 0x000fe20000744270 */
[----:B------:R-:W-:Y:S03]  /*f050*/  BSSY B1, `(.L_x_288) ;  /* 0x0000007000017945 */ /* 0x000fe60003800000 */
[----:B--2---:R-:W-:-:S04]  /*f060*/  FMUL R14, R15, R16 ;  /* 0x000000100f0e7220 */ /* 0x004fc80000400000 */
[----:B------:R-:W-:-:S05]  /*f070*/  FFMA R14, R27, R2, R14 ;  /* 0x000000021b0e7223 */ /* 0x000fca000000000e */
[----:B------:R-:W-:-:S05]  /*f080*/  F2FP.F16.F32.PACK_AB R14, RZ, R14 ;  /* 0x0000000eff0e723e */ /* 0x000fca00000000ff */
[----:B------:R2:W-:Y:S01]  /*f090*/  @P5 STG.E.U16 desc[UR36][R10.64+0x2], R14 ;  /* 0x0000020e0a005986 */ /* 0x0005e2000c101524 */
[----:B------:R-:W-:Y:S05]  /*f0a0*/  @!P2 BRA `(.L_x_289) ;  /* 0x000000000004a947 */ /* 0x000fea0003800000 */
[----:B------:R4:W5:Y:S02]  /*f0b0*/  LDG.E.LTC128B.U16 R3, desc[UR36][R6.64+0x10] ;  /* 0x0000102406037981 */ /* 0x000964000c1e1520 */
.L_x_289:
[----:B------:R-:W-:Y:S05]  /*f0c0*/  BSYNC B1 ;  /* 0x0000000000017941 */ /* 0x000fea0003800000 */
.L_x_288:
[----:B--2--5:R-:W-:Y:S01]  /*f0d0*/  HADD2.F32 R11, -RZ, R3.H0_H0 ;  /* 0x20000003ff0b7230 */ /* 0x024fe20000004100 */
[----:B------:R-:W-:Y:S01]  /*f0e0*/  ISETP.GT.AND P3, PT, R0, 0x9, P0 ;  /* 0x000000090000780c */ /* 0x000fe20000764270 */
[----:B------:R-:W-:Y:S03]  /*f0f0*/  BSSY B1, `(.L_x_290) ;  /* 0x0000007000017945 */ /* 0x000fe60003800000 */
[----:B------:R-:W-:-:S04]  /*f100*/  FMUL R11, R11, R16 ;  /* 0x000000100b0b7220 */ /* 0x000fc80000400000 */
[----:B------:R-:W-:-:S05]  /*f110*/  FFMA R11, R28, R2, R11 ;  /* 0x000000021c0b7223 */ /* 0x000fca000000000b */
[----:B------:R-:W-:-:S05]  /*f120*/  F2FP.F16.F32.PACK_AB R11, RZ, R11 ;  /* 0x0000000bff0b723e */ /* 0x000fca00000000ff */
[----:B------:R2:W-:Y:S01]  /*f130*/  @P2 STG.E.U16 desc[UR36][R8.64+0x10], R11 ;  /* 0x0000100b08002986 */ /* 0x0005e2000c101524 */
[----:B------:R-:W-:Y:S05]  /*f140*/  @!P3 BRA `(.L_x_291) ;  /* 0x000000000004b947 */ /* 0x000fea0003800000 */
[----:B------:R0:W5:Y:S02]  /*f150*/  LDG.E.LTC128B.U16 R3, desc[UR36][R6.64+0x12] ;  /* 0x0000122406037981 */ /* 0x000164000c1e1520 */
.L_x_291:
[----:B------:R-:W-:Y:S05]  /*f160*/  BSYNC B1 ;  /* 0x0000000000017941 */ /* 0x000fea0003800000 */
.L_x_290:
        /* <DEDUP_REMOVED lines=9> */
.L_x_293:
[----:B------:R-:W-:Y:S05]  /*f200*/  BSYNC B1 ;  /* 0x0000000000017941 */ /* 0x000fea0003800000 */
.L_x_292:
[----:B-----5:R-:W-:Y:S01]  /*f210*/  HADD2.F32 R11, -RZ, R3.H0_H0 ;  /* 0x20000003ff0b7230 */ /* 0x020fe20000004100 */
[----:B--2---:R-:W-:Y:S01]  /*f220*/  IADD3 R10, P3, R158, R8, RZ ;  /* 0x000000089e0a7210 */ /* 0x004fe20007f7e0ff */
[----:B------:R-:W-:Y:S01]  /*f230*/  BSSY B1, `(.L_x_294) ;  /* 0x0000009000017945 */ /* 0x000fe20003800000 */
[----:B------:R-:W-:Y:S02]  /*f240*/  ISETP.GT.AND P2, PT, R0, 0x9, P1 ;  /* 0x000000090000780c */ /* 0x000fe40000f44270 */
[----:B------:R-:W-:-:S04]  /*f250*/  FMUL R11, R11, R16 ;  /* 0x000000100b0b7220 */ /* 0x000fc80000400000 */
[----:B------:R-:W-:-:S05]  /*f260*/  FFMA R11, R30, R2, R11 ;  /* 0x000000021e0b7223 */ /* 0x000fca000000000b */
[----:B------:R-:W-:Y:S01]  /*f270*/  F2FP.F16.F32.PACK_AB R14, RZ, R11 ;  /* 0x0000000bff0e723e */ /* 0x000fe200000000ff */
[----:B------:R-:W-:-:S05]  /*f280*/  IMAD.X R11, R156, 0x1, R9, P3 ;  /* 0x000000019c0b7824 */ /* 0x000fca00018e0609 */
[----:B------:R2:W-:Y:S01]  /*f290*/  @P4 STG.E.U16 desc[UR36][R10.64+0x10], R14 ;  /* 0x0000100e0a004986 */ /* 0x0005e2000c101524 */
[----:B------:R-:W-:Y:S05]  /*f2a0*/  @!P2 BRA `(.L_x_295) ;  /* 0x000000000004a947 */ /* 0x000fea0003800000 */
[----:B------:R0:W5:Y:S02]  /*f2b0*/  LDG.E.LTC128B.U16 R3, desc[UR36][R12.64+0x12] ;  /* 0x000012240c037981 */ /* 0x000164000c1e1520 */
.L_x_295:
[----:B------:R-:W-:Y:S05]  /*f2c0*/  BSYNC B1 ;  /* 0x0000000000017941 */ /* 0x000fea0003800000 */
.L_x_294:
[----:B--2--5:R-:W-:Y:S01]  /*f2d0*/  HADD2.F32 R11, -RZ, R3.H0_H0 ;  /* 0x20000003ff0b7230 */ /* 0x024fe20000004100 */
[----:B------:R-:W-:Y:S01]  /*f2e0*/  IADD3 R158, P3, P4, R158, R4, R159 ;  /* 0x000000049e9e7210 */ /* 0x000fe20007c7e09f */
[----:B------:R-:W-:Y:S01]  /*f2f0*/  BSSY B1, `(.L_x_296) ;  /* 0x0000009000017945 */ /* 0x000fe20003800000 */
[----:B------:R-:W-:Y:S02]  /*f300*/  ISETP.GT.AND P5, PT, R0, 0x10, P0 ;  /* 0x000000100000780c */ /* 0x000fe400007a4270 */
[----:B------:R-:W-:Y:S01]  /*f310*/  FMUL R10, R11, R16 ;  /* 0x000000100b0a7220 */ /* 0x000fe20000400000 */
[----:B------:R-:W-:-:S03]  /*f320*/  IADD3.X R159, R156, R5, R161, P3, P4 ;  /* 0x000000059c9f7210 */ /* 0x000fc60001fe84a1 */
[----:B------:R-:W-:-:S05]  /*f330*/  FFMA R10, R31, R2, R10 ;  /* 0x000000021f0a7223 */ /* 0x000fca000000000a */
[----:B------:R-:W-:-:S05]  /*f340*/  F2FP.F16.F32.PACK_AB R10, RZ, R10 ;  /* 0x0000000aff0a723e */ /* 0x000fca00000000ff */
[----:B------:R2:W-:Y:S01]  /*f350*/  @P2 STG.E.U16 desc[UR36][R158.64+0x12], R10 ;  /* 0x0000120a9e002986 */ /* 0x0005e2000c101524 */
[----:B------:R-:W-:Y:S05]  /*f360*/  @!P5 BRA `(.L_x_297) ;  /* 0x000000000004d947 */ /* 0x000fea0003800000 */
[----:B------:R0:W5:Y:S02]  /*f370*/  LDG.E.LTC128B.U16 R3, desc[UR36][R6.64+0x20] ;  /* 0x0000202406037981 */ /* 0x000164000c1e1520 */
.L_x_297:
[----:B------:R-:W-:Y:S05]  /*f380*/  BSYNC B1 ;  /* 0x0000000000017941 */ /* 0x000fea0003800000 */
.L_x_296:
[----:B-----5:R-:W-:Y:S01]  /*f390*/  HADD2.F32 R5, -RZ, R3.H0_H0 ;  /* 0x20000003ff057230 */ /* 0x020fe20000004100 */
        /* <DEDUP_REMOVED lines=8> */
.L_x_299:
[----:B------:R-:W-:Y:S05]  /*f420*/  BSYNC B1 ;  /* 0x0000000000017941 */ /* 0x000fea0003800000 */
.L_x_298:
[----:B0----5:R-:W-:Y:S01]  /*f430*/  HADD2.F32 R5, -RZ, R3.H0_H0 ;  /* 0x20000003ff057230 */ /* 0x021fe20000004100 */
        /* <DEDUP_REMOVED lines=8> */
.L_x_301:
[----:B------:R-:W-:Y:S05]  /*f4c0*/  BSYNC B1 ;  /* 0x0000000000017941 */ /* 0x000fea0003800000 */
.L_x_300:
[----:B-----5:R-:W-:Y:S01]  /*f4d0*/  HADD2.F32 R5, -RZ, R3.H0_H0 ;  /* 0x20000003ff057230 */ /* 0x020fe20000004100 */
[----:B0-----:R-:W-:Y:S01]  /*f4e0*/  @P3 MOV R4, R158 ;  /* 0x0000009e00043202 */ /* 0x001fe20000000f00 */
[----:B------:R-:W-:Y:S01]  /*f4f0*/  BSSY B1, `(.L_x_302) ;  /* 0x000000a000017945 */ /* 0x000fe20003800000 */
[----:B------:R-:W-:Y:S02]  /*f500*/  ISETP.GT.AND P2, PT, R0, 0x11, P1 ;  /* 0x000000110000780c */ /* 0x000fe40000f44270 */
[----:B------:R-:W-:-:S04]  /*f510*/  FMUL R5, R5, R16 ;  /* 0x0000001005057220 */ /* 0x000fc80000400000 */
[----:B------:R-:W-:-:S05]  /*f520*/  FFMA R5, R34, R2, R5 ;  /* 0x0000000222057223 */ /* 0x000fca0000000005 */
[----:B------:R-:W-:-:S04]  /*f530*/  F2FP.F16.F32.PACK_AB R5, RZ, R5 ;  /* 0x00000005ff05723e */ /* 0x000fc800000000ff */
[----:B--2---:R-:W-:Y:S01]  /*f540*/  PRMT R10, R5, 0x7610, R10 ;  /* 0x00007610050a7816 */ /* 0x004fe2000000000a */
[----:B------:R-:W-:-:S05]  /*f550*/  @P3 IMAD.MOV.U32 R5, RZ, RZ, R159 ;  /* 0x000000ffff053224 */ /* 0x000fca00078e009f */
[----:B------:R0:W-:Y:S01]  /*f560*/  @P3 STG.E.U16 desc[UR36][R4.64+0x20], R10 ;  /* 0x0000200a04003986 */ /* 0x0001e2000c101524 */
[----:B------:R-:W-:Y:S05]  /*f570*/  @!P2 BRA `(.L_x_303) ;  /* 0x000000000004a947 */ /* 0x000fea0003800000 */
[----:B------:R2:W5:Y:S02]  /*f580*/  LDG.E.LTC128B.U16 R3, desc[UR36][R12.64+0x22] ;  /* 0x000022240c037981 */ /* 0x000564000c1e1520 */
.L_x_303:
[----:B------:R-:W-:Y:S05]  /*f590*/  BSYNC B1 ;  /* 0x0000000000017941 */ /* 0x000fea0003800000 */
.L_x_302:
[----:B0----5:R-:W-:Y:S01]  /*f5a0*/  HADD2.F32 R5, -RZ, R3.H0_H0 ;  /* 0x20000003ff057230 */ /* 0x021fe20000004100 */
[----:B------:R-:W-:Y:S01]  /*f5b0*/  ISETP.GT.AND P3, PT, R0, 0x18, P0 ;  /* 0x000000180000780c */ /* 0x000fe20000764270 */
[----:B------:R-:W-:Y:S03]  /*f5c0*/  BSSY B1, `(.L_x_304) ;  /* 0x000000a000017945 */ /* 0x000fe60003800000 */
[----:B------:R-:W-:Y:S01]  /*f5d0*/  FMUL R4, R5, R16 ;  /* 0x0000001005047220 */ /* 0x000fe20000400000 */
[----:B------:R-:W-:-:S03]  /*f5e0*/  @P2 MOV R5, R159 ;  /* 0x0000009f00052202 */ /* 0x000fc60000000f00 */
[----:B------:R-:W-:-:S05]  /*f5f0*/  FFMA R4, R35, R2, R4 ;  /* 0x0000000223047223 */ /* 0x000fca0000000004 */
[----:B------:R-:W-:-:S04]  /*f600*/  F2FP.F16.F32.PACK_AB R4, RZ, R4 ;  /* 0x00000004ff04723e */ /* 0x000fc800000000ff */
[----:B------:R-:W-:Y:S01]  /*f610*/  PRMT R10, R4, 0x7610, R10 ;  /* 0x00007610040a7816 */ /* 0x000fe2000000000a */
[----:B------:R-:W-:-:S05]  /*f620*/  @P2 IMAD.MOV.U32 R4, RZ, RZ, R158 ;  /* 0x000000ffff042224 */ /* 0x000fca00078e009e */
[----:B------:R0:W-:Y:S01]  /*f630*/  @P2 STG.E.U16 desc[UR36][R4.64+0x22], R10 ;  /* 0x0000220a04002986 */ /* 0x0001e2000c101524 */
[----:B------:R-:W-:Y:S05]  /*f640*/  @!P3 BRA `(.L_x_305) ;  /* 0x000000000004b947 */ /* 0x000fea0003800000 */
[----:B------:R0:W5:Y:S02]  /*f650*/  LDG.E.LTC128B.U16 R3, desc[UR36][R6.64+0x30] ;  /* 0x0000302406037981 */ /* 0x000164000c1e1520 */
.L_x_305:
[----:B------:R-:W-:Y:S05]  /*f660*/  BSYNC B1 ;  /* 0x0000000000017941 */ /* 0x000fea0003800000 */
.L_x_304:
        /* <DEDUP_REMOVED lines=9> */
.L_x_307:
[----:B------:R-:W-:Y:S05]  /*f700*/  BSYNC B1 ;  /* 0x0000000000017941 */ /* 0x000fea0003800000 */
.L_x_306:
        /* <DEDUP_REMOVED lines=9> */
.L_x_309:
[----:B------:R-:W-:Y:S05]  /*f7a0*/  BSYNC B1 ;  /* 0x0000000000017941 */ /* 0x000fea0003800000 */
.L_x_308:
[----:B-----5:R-:W-:Y:S01]  /*f7b0*/  HADD2.F32 R5, -RZ, R3.H0_H0 ;  /* 0x20000003ff057230 */ /* 0x020fe20000004100 */
[----:B------:R-:W-:Y:S01]  /*f7c0*/  ISETP.GT.AND P2, PT, R0, 0x19, P1 ;  /* 0x000000190000780c */ /* 0x000fe20000f44270 */
[----:B0-----:R-:W-:Y:S01]  /*f7d0*/  @P3 IMAD.MOV.U32 R4, RZ, RZ, R158 ;  /* 0x000000ffff043224 */ /* 0x001fe200078e009e */
[----:B------:R-:W-:Y:S02]  /*f7e0*/  BSSY B1, `(.L_x_310) ;  /* 0x0000009000017945 */ /* 0x000fe40003800000 */
[----:B------:R-:W-:-:S04]  /*f7f0*/  FMUL R5, R5, R16 ;  /* 0x0000001005057220 */ /* 0x000fc80000400000 */
[----:B------:R-:W-:-:S05]  /*f800*/  FFMA R5, R38, R2, R5 ;  /* 0x0000000226057223 */ /* 0x000fca0000000005 */
[----:B------:R-:W-:-:S04]  /*f810*/  F2FP.F16.F32.PACK_AB R5, RZ, R5 ;  /* 0x00000005ff05723e */ /* 0x000fc800000000ff */
[----:B------:R-:W-:Y:S01]  /*f820*/  PRMT R10, R5, 0x7610, R10 ;  /* 0x00007610050a7816 */ /* 0x000fe2000000000a */
[----:B------:R-:W-:-:S05]  /*f830*/  @P3 IMAD.MOV.U32 R5, RZ, RZ, R159 ;  /* 0x000000ffff053224 */ /* 0x000fca00078e009f */
[----:B------:R0:W-:Y:S01]  /*f840*/  @P3 STG.E.U16 desc[UR36][R4.64+0x30], R10 ;  /* 0x0000300a04003986 */ /* 0x0001e2000c101524 */
[----:B------:R-:W-:Y:S05]  /*f850*/  @!P2 BRA `(.L_x_311) ;  /* 0x000000000004a947 */ /* 0x000fea0003800000 */
[----:B------:R0:W5:Y:S02]  /*f860*/  LDG.E.LTC128B.U16 R3, desc[UR36][R12.64+0x32] ;  /* 0x000032240c037981 */ /* 0x000164000c1e1520 */
.L_x_311:
[----:B------:R-:W-:Y:S05]  /*f870*/  BSYNC B1 ;  /* 0x0000000000017941 */ /* 0x000fea0003800000 */
.L_x_310:
[----:B0----5:R-:W-:Y:S01]  /*f880*/  HADD2.F32 R5, -RZ, R3.H0_H0 ;  /* 0x20000003ff057230 */ /* 0x021fe20000004100 */
[----:B------:R-:W-:Y:S01]  /*f890*/  ISETP.GT.AND P3, PT, R0, 0x20, P0 ;  /* 0x000000200000780c */ /* 0x000fe20000764270 */
[----:B------:R-:W-:Y:S03]  /*f8a0*/  BSSY B1, `(.L_x_312) ;  /* 0x000000a000017945 */ /* 0x000fe60003800000 */
[----:B------:R-:W-:Y:S01]  /*f8b0*/  FMUL R4, R5, R16 ;  /* 0x0000001005047220 */ /* 0x000fe20000400000 */
[----:B------:R-:W-:-:S03]  /*f8c0*/  @P2 IMAD.MOV.U32 R5, RZ, RZ, R159 ;  /* 0x000000ffff052224 */ /* 0x000fc600078e009f */
[----:B------:R-:W-:-:S05]  /*f8d0*/  FFMA R4, R39, R2, R4 ;  /* 0x0000000227047223 */ /* 0x000fca0000000004 */
[----:B------:R-:W-:-:S04]  /*f8e0*/  F2FP.F16.F32.PACK_AB R4, RZ, R4 ;  /* 0x00000004ff04723e */ /* 0x000fc800000000ff */
[----:B------:R-:W-:Y:S02]  /*f8f0*/  PRMT R10, R4, 0x7610, R10 ;  /* 0x00007610040a7816 */ /* 0x000fe4000000000a */
[----:B------:R-:W-:-:S05]  /*f900*/  @P2 MOV R4, R158 ;  /* 0x0000009e00042202 */ /* 0x000fca0000000f00 */
[----:B------:R0:W-:Y:S01]  /*f910*/  @P2 STG.E.U16 desc[UR36][R4.64+0x32], R10 ;  /* 0x0000320a04002986 */ /* 0x0001e2000c101524 */
[----:B------:R-:W-:Y:S05]  /*f920*/  @!P3 BRA `(.L_x_313) ;  /* 0x000000000004b947 */ /* 0x000fea0003800000 */
[----:B------:R0:W5:Y:S02]  /*f930*/  LDG.E.LTC128B.U16 R3, desc[UR36][R6.64+0x40] ;  /* 0x0000402406037981 */ /* 0x000164000c1e1520 */
.L_x_313:
[----:B------:R-:W-:Y:S05]  /*f940*/  BSYNC B1 ;  /* 0x0000000000017941 */ /* 0x000fea0003800000 */
.L_x_312:
        /* <DEDUP_REMOVED lines=9> */
.L_x_315:
[----:B------:R-:W-:Y:S05]  /*f9e0*/  BSYNC B1 ;  /* 0x0000000000017941 */ /* 0x000fea0003800000 */
.L_x_314:
        /* <DEDUP_REMOVED lines=9> */
.L_x_317:
[----:B------:R-:W-:Y:S05]  /*fa80*/  BSYNC B1 ;  /* 0x0000000000017941 */ /* 0x000fea0003800000 */
.L_x_316:
[----:B-----5:R-:W-:Y:S01]  /*fa90*/  HADD2.F32 R5, -RZ, R3.H0_H0 ;  /* 0x20000003ff057230 */ /* 0x020fe20000004100 */
[----:B------:R-:W-:Y:S01]  /*faa0*/  ISETP.GT.AND P2, PT, R0, 0x21, P1 ;  /* 0x000000210000780c */ /* 0x000fe20000f44270 */
[----:B0-----:R-:W-:Y:S01]  /*fab0*/  @P3 IMAD.MOV.U32 R4, RZ, RZ, R158 ;  /* 0x000000ffff043224 */ /* 0x001fe200078e009e */
[----:B------:R-:W-:Y:S02]  /*fac0*/  BSSY B1, `(.L_x_318) ;  /* 0x0000009000017945 */ /* 0x000fe40003800000 */
[----:B------:R-:W-:-:S04]  /*fad0*/  FMUL R5, R5, R16 ;  /* 0x0000001005057220 */ /* 0x000fc80000400000 */
[----:B------:R-:W-:-:S05]  /*fae0*/  FFMA R5, R42, R2, R5 ;  /* 0x000000022a057223 */ /* 0x000fca0000000005 */
[----:B------:R-:W-:-:S04]  /*faf0*/  F2FP.F16.F32.PACK_AB R5, RZ, R5 ;  /* 0x00000005ff05723e */ /* 0x000fc800000000ff */
[----:B------:R-:W-:Y:S02]  /*fb00*/  PRMT R10, R5, 0x7610, R10 ;  /* 0x00007610050a7816 */ /* 0x000fe4000000000a */
[----:B------:R-:W-:-:S05]  /*fb10*/  @P3 MOV R5, R159 ;  /* 0x0000009f00053202 */ /* 0x000fca0000000f00 */
[----:B------:R0:W-:Y:S01]  /*fb20*/  @P3 STG.E.U16 desc[UR36][R4.64+0x40], R10 ;  /* 0x0000400a04003986 */ /* 0x0001e2000c101524 */
[----:B------:R-:W-:Y:S05]  /*fb30*/  @!P2 BRA `(.L_x_319) ;  /* 0x000000000004a947 */ /* 0x000fea0003800000 */
[----:B------:R0:W5:Y:S02]  /*fb40*/  LDG.E.LTC128B.U16 R3, desc[UR36][R12.64+0x42] ;  /* 0x000042240c037981 */ /* 0x000164000c1e1520 */
.L_x_319:
[----:B------:R-:W-:Y:S05]  /*fb50*/  BSYNC B1 ;  /* 0x0000000000017941 */ /* 0x000fea0003800000 */
.L_x_318:
[----:B0----5:R-:W-:Y:S01]  /*fb60*/  HADD2.F32 R5, -RZ, R3.H0_H0 ;  /* 0x20000003ff057230 */ /* 0x021fe20000004100 */
[----:B------:R-:W-:Y:S01]  /*fb70*/  ISETP.GT.AND P3, PT, R0, 0x28, P0 ;  /* 0x000000280000780c */ /* 0x000fe20000764270 */
[----:B------:R-:W-:Y:S03]  /*fb80*/  BSSY B1, `(.L_x_320) ;  /* 0x000000a000017945 */ /* 0x000fe60003800000 */
[----:B------:R-:W-:Y:S01]  /*fb90*/  FMUL R4, R5, R16 ;  /* 0x0000001005047220 */ /* 0x000fe20000400000 */
[----:B------:R-:W-:-:S03]  /*fba0*/  @P2 IMAD.MOV.U32 R5, RZ, RZ, R159 ;  /* 0x000000ffff052224 */ /* 0x000fc600078e009f */
[----:B------:R-:W-:-:S05]  /*fbb0*/  FFMA R4, R43, R2, R4 ;  /* 0x000000022b047223 */ /* 0x000fca0000000004 */
[----:B------:R-:W-:-:S04]  /*fbc0*/  F2FP.F16.F32.PACK_AB R4, RZ, R4 ;  /* 0x00000004ff04723e */ /* 0x000fc800000000ff */
[----:B------:R-:W-:Y:S01]  /*fbd0*/  PRMT R10, R4, 0x7610, R10 ;  /* 0x00007610040a7816 */ /* 0x000fe2000000000a */
[----:B------:R-:W-:-:S05]  /*fbe0*/  @P2 IMAD.MOV.U32 R4, RZ, RZ, R158 ;  /* 0x000000ffff042224 */ /* 0x000fca00078e009e */
[----:B------:R0:W-:Y:S01]  /*fbf0*/  @P2 STG.E.U16 desc[UR36][R4.64+0x42], R10 ;  /* 0x0000420a04002986 */ /* 0x0001e2000c101524 */
[----:B------:R-:W-:Y:S05]  /*fc00*/  @!P3 BRA `(.L_x_321) ;  /* 0x000000000004b947 */ /* 0x000fea0003800000 */
[----:B------:R0:W5:Y:S02]  /*fc10*/  LDG.E.LTC128B.U16 R3, desc[UR36][R6.64+0x50] ;  /* 0x0000502406037981 */ /* 0x000164000c1e1520 */
.L_x_321:
[----:B------:R-:W-:Y:S05]  /*fc20*/  BSYNC B1 ;  /* 0x0000000000017941 */ /* 0x000fea0003800000 */
.L_x_320:
        /* <DEDUP_REMOVED lines=9> */
.L_x_323:
[----:B------:R-:W-:Y:S05]  /*fcc0*/  BSYNC B1 ;  /* 0x0000000000017941 */ /* 0x000fea0003800000 */
.L_x_322:
        /* <DEDUP_REMOVED lines=9> */
.L_x_325:
[----:B------:R-:W-:Y:S05]  /*fd60*/  BSYNC B1 ;  /* 0x0000000000017941 */ /* 0x000fea0003800000 */
.L_x_324:
[----:B-----5:R-:W-:Y:S01]  /*fd70*/  HADD2.F32 R5, -RZ, R3.H0_H0 ;  /* 0x20000003ff057230 */ /* 0x020fe20000004100 */
[----:B0-----:R-:W-:Y:S01]  /*fd80*/  @P3 MOV R4, R158 ;  /* 0x0000009e00043202 */ /* 0x001fe20000000f00 */
[----:B------:R-:W-:Y:S01]  /*fd90*/  BSSY B1, `(.L_x_326) ;  /* 0x000000a000017945 */ /* 0x000fe20003800000 */
[----:B------:R-:W-:Y:S02]  /*fda0*/  ISETP.GT.AND P2, PT, R0, 0x29, P1 ;  /* 0x000000290000780c */ /* 0x000fe40000f44270 */
        /* <DEDUP_REMOVED lines=8> */
.L_x_327:
[----:B------:R-:W-:Y:S05]  /*fe30*/  BSYNC B1 ;  /* 0x0000000000017941 */ /* 0x000fea0003800000 */
.L_x_326:
        /* <DEDUP_REMOVED lines=12> */
.L_x_329:
[----:B------:R-:W-:Y:S05]  /*ff00*/  BSYNC B1 ;  /* 0x0000000000017941 */ /* 0x000fea0003800000 */
.L_x_328:
        /* <DEDUP_REMOVED lines=9> */
.L_x_331:
[----:B------:R-:W-:Y:S05]  /*ffa0*/  BSYNC B1 ;  /* 0x0000000000017941 */ /* 0x000fea0003800000 */
.L_x_330:
        /* <DEDUP_REMOVED lines=9> */
.L_x_333:
[----:B------:R-:W-:Y:S05]  /*10040*/  BSYNC B1 ;  /* 0x0000000000017941 */ /* 0x000fea0003800000 */
.L_x_332:
        /* <DEDUP_REMOVED lines=12> */
.L_x_335:
[----:B------:R-:W-:Y:S05]  /*10110*/  BSYNC B1 ;  /* 0x0000000000017941 */ /* 0x000fea0003800000 */
.L_x_334:
        /* <DEDUP_REMOVED lines=12> */
.L_x_337:
[----:B------:R-:W-:Y:S05]  /*101e0*/  BSYNC B1 ;  /* 0x0000000000017941 */ /* 0x000fea0003800000 */
.L_x_336:
        /* <DEDUP_REMOVED lines=9> */
.L_x_339:
[----:B------:R-:W-:Y:S05]  /*10280*/  BSYNC B1 ;  /* 0x0000000000017941 */ /* 0x000fea0003800000 */
.L_x_338:
        /* <DEDUP_REMOVED lines=9> */
.L_x_341:
[----:B------:R-:W-:Y:S05]  /*10320*/  BSYNC B1 ;  /* 0x0000000000017941 */ /* 0x000fea0003800000 */
.L_x_340:
        /* <DEDUP_REMOVED lines=12> */
.L_x_343:
[----:B------:R-:W-:Y:S05]  /*103f0*/  BSYNC B1 ;  /* 0x0000000000017941 */ /* 0x000fea0003800000 */
.L_x_342:
        /* <DEDUP_REMOVED lines=12> */
.L_x_345:
[----:B------:R-:W-:Y:S05]  /*104c0*/  BSYNC B1 ;  /* 0x0000000000017941 */ /* 0x000fea0003800000 */
.L_x_344:
        /* <DEDUP_REMOVED lines=9> */
.L_x_347:
[----:B------:R-:W-:Y:S05]  /*10560*/  BSYNC B1 ;  /* 0x0000000000017941 */ /* 0x000fea0003800000 */
.L_x_346:
        /* <DEDUP_REMOVED lines=9> */
.L_x_349:
[----:B------:R-:W-:Y:S05]  /*10600*/  BSYNC B1 ;  /* 0x0000000000017941 */ /* 0x000fea0003800000 */
.L_x_348:
        /* <DEDUP_REMOVED lines=12> */
.L_x_351:
[----:B------:R-:W-:Y:S05]  /*106d0*/  BSYNC B1 ;  /* 0x0000000000017941 */ /* 0x000fea0003800000 */
.L_x_350:
        /* <DEDUP_REMOVED lines=12> */
.L_x_353:
[----:B------:R-:W-:Y:S05]  /*107a0*/  BSYNC B1 ;  /* 0x0000000000017941 */ /* 0x000fea0003800000 */
.L_x_352:
        /* <DEDUP_REMOVED lines=9> */
.L_x_355:
[----:B------:R-:W-:Y:S05]  /*10840*/  BSYNC B1 ;  /* 0x0000000000017941 */ /* 0x000fea0003800000 */
.L_x_354:
        /* <DEDUP_REMOVED lines=9> */
.L_x_357:
[----:B------:R-:W-:Y:S05]  /*108e0*/  BSYNC B1 ;  /* 0x0000000000017941 */ /* 0x000fea0003800000 */
.L_x_356:
        /* <DEDUP_REMOVED lines=12> */
.L_x_359:
[----:B------:R-:W-:Y:S05]  /*109b0*/  BSYNC B1 ;  /* 0x0000000000017941 */ /* 0x000fea0003800000 */
.L_x_358:
        /* <DEDUP_REMOVED lines=12> */
.L_x_361:
[----:B------:R-:W-:Y:S05]  /*10a80*/  BSYNC B1 ;  /* 0x0000000000017941 */ /* 0x000fea0003800000 */
.L_x_360:
        /* <DEDUP_REMOVED lines=9> */
.L_x_363:
[----:B------:R-:W-:Y:S05]  /*10b20*/  BSYNC B1 ;  /* 0x0000000000017941 */ /* 0x000fea0003800000 */
.L_x_362:
        /* <DEDUP_REMOVED lines=9> */
.L_x_365:
[----:B------:R-:W-:Y:S05]  /*10bc0*/  BSYNC B1 ;  /* 0x0000000000017941 */ /* 0x000fea0003800000 */
.L_x_364:
        /* <DEDUP_REMOVED lines=12> */
.L_x_367:
[----:B------:R-:W-:Y:S05]  /*10c90*/  BSYNC B1 ;  /* 0x0000000000017941 */ /* 0x000fea0003800000 */
.L_x_366:
        /* <DEDUP_REMOVED lines=12> */
.L_x_369:
[----:B------:R-:W-:Y:S05]  /*10d60*/  BSYNC B1 ;  /* 0x0000000000017941 */ /* 0x000fea0003800000 */
.L_x_368:
        /* <DEDUP_REMOVED lines=9> */
.L_x_371:
[----:B------:R-:W-:Y:S05]  /*10e00*/  BSYNC B1 ;  /* 0x0000000000017941 */ /* 0x000fea0003800000 */
.L_x_370:
        /* <DEDUP_REMOVED lines=9> */
.L_x_373:
[----:B------:R-:W-:Y:S05]  /*10ea0*/  BSYNC B1 ;  /* 0x0000000000017941 */ /* 0x000fea0003800000 */
.L_x_372:
        /* <DEDUP_REMOVED lines=12> */
.L_x_375:
[----:B------:R-:W-:Y:S05]  /*10f70*/  BSYNC B1 ;  /* 0x0000000000017941 */ /* 0x000fea0003800000 */
.L_x_374:
        /* <DEDUP_REMOVED lines=12> */
.L_x_377:
[----:B------:R-:W-:Y:S05]  /*11040*/  BSYNC B1 ;  /* 0x0000000000017941 */ /* 0x000fea0003800000 */
.L_x_376:
        /* <DEDUP_REMOVED lines=9> */
.L_x_379:
[----:B------:R-:W-:Y:S05]  /*110e0*/  BSYNC B1 ;  /* 0x0000000000017941 */ /* 0x000fea0003800000 */
.L_x_378:
        /* <DEDUP_REMOVED lines=9> */
.L_x_381:
[----:B------:R-:W-:Y:S05]  /*11180*/  BSYNC B1 ;  /* 0x0000000000017941 */ /* 0x000fea0003800000 */
.L_x_380:
        /* <DEDUP_REMOVED lines=12> */
.L_x_383:
[----:B------:R-:W-:Y:S05]  /*11250*/  BSYNC B1 ;  /* 0x0000000000017941 */ /* 0x000fea0003800000 */
.L_x_382:
        /* <DEDUP_REMOVED lines=12> */
.L_x_385:
[----:B------:R-:W-:Y:S05]  /*11320*/  BSYNC B1 ;  /* 0x0000000000017941 */ /* 0x000fea0003800000 */
.L_x_384:
        /* <DEDUP_REMOVED lines=9> */
.L_x_387:
[----:B------:R-:W-:Y:S05]  /*113c0*/  BSYNC B1 ;  /* 0x0000000000017941 */ /* 0x000fea0003800000 */
.L_x_386:
        /* <DEDUP_REMOVED lines=9> */
.L_x_389:
[----:B------:R-:W-:Y:S05]  /*11460*/  BSYNC B1 ;  /* 0x0000000000017941 */ /* 0x000fea0003800000 */
.L_x_388:
        /* <DEDUP_REMOVED lines=12> */
.L_x_391:
[----:B------:R-:W-:Y:S05]  /*11530*/  BSYNC B1 ;  /* 0x0000000000017941 */ /* 0x000fea0003800000 */
.L_x_390:
        /* <DEDUP_REMOVED lines=12> */
.L_x_393:
[----:B------:R-:W-:Y:S05]  /*11600*/  BSYNC B1 ;  /* 0x0000000000017941 */ /* 0x000fea0003800000 */
.L_x_392:
        /* <DEDUP_REMOVED lines=9> */
.L_x_395:
[----:B------:R-:W-:Y:S05]  /*116a0*/  BSYNC B1 ;  /* 0x0000000000017941 */ /* 0x000fea0003800000 */
.L_x_394:
        /* <DEDUP_REMOVED lines=9> */
.L_x_397:
[----:B------:R-:W-:Y:S05]  /*11740*/  BSYNC B1 ;  /* 0x0000000000017941 */ /* 0x000fea0003800000 */
.L_x_396:
        /* <DEDUP_REMOVED lines=12> */
.L_x_399:
[----:B------:R-:W-:Y:S05]  /*11810*/  BSYNC B1 ;  /* 0x0000000000017941 */ /* 0x000fea0003800000 */
.L_x_398:
        /* <DEDUP_REMOVED lines=12> */
.L_x_401:
[----:B------:R-:W-:Y:S05]  /*118e0*/  BSYNC B1 ;  /* 0x0000000000017941 */ /* 0x000fea0003800000 */
.L_x_400:
        /* <DEDUP_REMOVED lines=9> */
.L_x_403:
[----:B------:R-:W-:Y:S05]  /*11980*/  BSYNC B1 ;  /* 0x0000000000017941 */ /* 0x000fea0003800000 */
.L_x_402:
        /* <DEDUP_REMOVED lines=9> */
.L_x_405:
[----:B------:R-:W-:Y:S05]  /*11a20*/  BSYNC B1 ;  /* 0x0000000000017941 */ /* 0x000fea0003800000 */
.L_x_404:
        /* <DEDUP_REMOVED lines=12> */
.L_x_407:
[----:B------:R-:W-:Y:S05]  /*11af0*/  BSYNC B1 ;  /* 0x0000000000017941 */ /* 0x000fea0003800000 */
.L_x_406:
        /* <DEDUP_REMOVED lines=12> */
.L_x_409:
[----:B------:R-:W-:Y:S05]  /*11bc0*/  BSYNC B1 ;  /* 0x0000000000017941 */ /* 0x000fea0003800000 */
.L_x_408:
        /* <DEDUP_REMOVED lines=9> */
.L_x_411:
[----:B------:R-:W-:Y:S05]  /*11c60*/  BSYNC B1 ;  /* 0x0000000000017941 */ /* 0x000fea0003800000 */
.L_x_410:
        /* <DEDUP_REMOVED lines=9> */
.L_x_413:
[----:B------:R-:W-:Y:S05]  /*11d00*/  BSYNC B1 ;  /* 0x0000000000017941 */ /* 0x000fea0003800000 */
.L_x_412:
        /* <DEDUP_REMOVED lines=12> */
.L_x_415:
[----:B------:R-:W-:Y:S05]  /*11dd0*/  BSYNC B1 ;  /* 0x0000000000017941 */ /* 0x000fea0003800000 */
.L_x_414:
        /* <DEDUP_REMOVED lines=12> */
.L_x_417:
[----:B------:R-:W-:Y:S05]  /*11ea0*/  BSYNC B1 ;  /* 0x0000000000017941 */ /* 0x000fea0003800000 */
.L_x_416:
        /* <DEDUP_REMOVED lines=9> */
.L_x_419:
[----:B------:R-:W-:Y:S05]  /*11f40*/  BSYNC B1 ;  /* 0x0000000000017941 */ /* 0x000fea0003800000 */
.L_x_418:
        /* <DEDUP_REMOVED lines=9> */
.L_x_421:
[----:B------:R-:W-:Y:S05]  /*11fe0*/  BSYNC B1 ;  /* 0x0000000000017941 */ /* 0x000fea0003800000 */
.L_x_420:
        /* <DEDUP_REMOVED lines=12> */
.L_x_423:
[----:B------:R-:W-:Y:S05]  /*120b0*/  BSYNC B1 ;  /* 0x0000000000017941 */ /* 0x000fea0003800000 */
.L_x_422:
        /* <DEDUP_REMOVED lines=12> */
.L_x_425:
[----:B------:R-:W-:Y:S05]  /*12180*/  BSYNC B1 ;  /* 0x0000000000017941 */ /* 0x000fea0003800000 */
.L_x_424:
        /* <DEDUP_REMOVED lines=9> */
.L_x_427:
[----:B------:R-:W-:Y:S05]  /*12220*/  BSYNC B1 ;  /* 0x0000000000017941 */ /* 0x000fea0003800000 */
.L_x_426:
        /* <DEDUP_REMOVED lines=9> */
.L_x_429:
[----:B------:R-:W-:Y:S05]  /*122c0*/  BSYNC B1 ;  /* 0x0000000000017941 */ /* 0x000fea0003800000 */
.L_x_428:
        /* <DEDUP_REMOVED lines=12> */
.L_x_431:
[----:B------:R-:W-:Y:S05]  /*12390*/  BSYNC B1 ;  /* 0x0000000000017941 */ /* 0x000fea0003800000 */
.L_x_430:
        /* <DEDUP_REMOVED lines=12> */
.L_x_433:
[----:B------:R-:W-:Y:S05]  /*12460*/  BSYNC B1 ;  /* 0x0000000000017941 */ /* 0x000fea0003800000 */
.L_x_432:
        /* <DEDUP_REMOVED lines=9> */
.L_x_435:
[----:B------:R-:W-:Y:S05]  /*12500*/  BSYNC B1 ;  /* 0x0000000000017941 */ /* 0x000fea0003800000 */
.L_x_434:
        /* <DEDUP_REMOVED lines=9> */
.L_x_437:
[----:B------:R-:W-:Y:S05]  /*125a0*/  BSYNC B1 ;  /* 0x0000000000017941 */ /* 0x000fea0003800000 */
.L_x_436:
        /* <DEDUP_REMOVED lines=12> */
.L_x_439:
[----:B------:R-:W-:Y:S05]  /*12670*/  BSYNC B1 ;  /* 0x0000000000017941 */ /* 0x000fea0003800000 */
.L_x_438:
        /* <DEDUP_REMOVED lines=12> */
.L_x_441:
[----:B------:R-:W-:Y:S05]  /*12740*/  BSYNC B1 ;  /* 0x0000000000017941 */ /* 0x000fea0003800000 */
.L_x_440:
        /* <DEDUP_REMOVED lines=9> */
.L_x_443:
[----:B------:R-:W-:Y:S05]  /*127e0*/  BSYNC B1 ;  /* 0x0000000000017941 */ /* 0x000fea0003800000 */
.L_x_442:
        /* <DEDUP_REMOVED lines=9> */
.L_x_445:
[----:B------:R-:W-:Y:S05]  /*12880*/  BSYNC B1 ;  /* 0x0000000000017941 */ /* 0x000fea0003800000 */
.L_x_444:
        /* <DEDUP_REMOVED lines=12> */
.L_x_447:
[----:B------:R-:W-:Y:S05]  /*12950*/  BSYNC B1 ;  /* 0x0000000000017941 */ /* 0x000fea0003800000 */
.L_x_446:
        /* <DEDUP_REMOVED lines=12> */
.L_x_449:
[----:B------:R-:W-:Y:S05]  /*12a20*/  BSYNC B1 ;  /* 0x0000000000017941 */ /* 0x000fea0003800000 */
.L_x_448:
        /* <DEDUP_REMOVED lines=9> */
.L_x_451:
[----:B------:R-:W-:Y:S05]  /*12ac0*/  BSYNC B1 ;  /* 0x0000000000017941 */ /* 0x000fea0003800000 */
.L_x_450:
        /* <DEDUP_REMOVED lines=9> */
.L_x_453:
[----:B------:R-:W-:Y:S05]  /*12b60*/  BSYNC B1 ;  /* 0x0000000000017941 */ /* 0x000fea0003800000 */
.L_x_452:
        /* <DEDUP_REMOVED lines=12> */
.L_x_455:
[----:B------:R-:W-:Y:S05]  /*12c30*/  BSYNC B1 ;  /* 0x0000000000017941 */ /* 0x000fea0003800000 */
.L_x_454:
        /* <DEDUP_REMOVED lines=12> */
.L_x_457:
[----:B------:R-:W-:Y:S05]  /*12d00*/  BSYNC B1 ;  /* 0x0000000000017941 */ /* 0x000fea0003800000 */
.L_x_456:
        /* <DEDUP_REMOVED lines=9> */
.L_x_459:
[----:B------:R-:W-:Y:S05]  /*12da0*/  BSYNC B1 ;  /* 0x0000000000017941 */ /* 0x000fea0003800000 */
.L_x_458:
        /* <DEDUP_REMOVED lines=9> */
.L_x_461:
[----:B------:R-:W-:Y:S05]  /*12e40*/  BSYNC B1 ;  /* 0x0000000000017941 */ /* 0x000fea0003800000 */
.L_x_460:
        /* <DEDUP_REMOVED lines=12> */
.L_x_463:
[----:B------:R-:W-:Y:S05]  /*12f10*/  BSYNC B1 ;  /* 0x0000000000017941 */ /* 0x000fea0003800000 */
.L_x_462:
        /* <DEDUP_REMOVED lines=12> */
.L_x_465:
[----:B------:R-:W-:Y:S05]  /*12fe0*/  BSYNC B1 ;  /* 0x0000000000017941 */ /* 0x000fea0003800000 */
.L_x_464:
        /* <DEDUP_REMOVED lines=9> */
.L_x_467:
[----:B------:R-:W-:Y:S05]  /*13080*/  BSYNC B1 ;  /* 0x0000000000017941 */ /* 0x000fea0003800000 */
.L_x_466:
        /* <DEDUP_REMOVED lines=9> */
.L_x_469:
[----:B------:R-:W-:Y:S05]  /*13120*/  BSYNC B1 ;  /* 0x0000000000017941 */ /* 0x000fea0003800000 */
.L_x_468:
        /* <DEDUP_REMOVED lines=12> */
.L_x_471:
[----:B------:R-:W-:Y:S05]  /*131f0*/  BSYNC B1 ;  /* 0x0000000000017941 */ /* 0x000fea0003800000 */
.L_x_470:
        /* <DEDUP_REMOVED lines=12> */
.L_x_473:
[----:B------:R-:W-:Y:S05]  /*132c0*/  BSYNC B1 ;  /* 0x0000000000017941 */ /* 0x000fea0003800000 */
.L_x_472:
        /* <DEDUP_REMOVED lines=9> */
.L_x_475:
[----:B------:R-:W-:Y:S05]  /*13360*/  BSYNC B1 ;  /* 0x0000000000017941 */ /* 0x000fea0003800000 */
.L_x_474:
        /* <DEDUP_REMOVED lines=9> */
.L_x_477:
[----:B------:R-:W-:Y:S05]  /*13400*/  BSYNC B1 ;  /* 0x0000000000017941 */ /* 0x000fea0003800000 */
.L_x_476:
        /* <DEDUP_REMOVED lines=12> */
.L_x_479:
[----:B------:R-:W-:Y:S05]  /*134d0*/  BSYNC B1 ;  /* 0x0000000000017941 */ /* 0x000fea0003800000 */
.L_x_478:
        /* <DEDUP_REMOVED lines=12> */
.L_x_481:
[----:B------:R-:W-:Y:S05]  /*135a0*/  BSYNC B1 ;  /* 0x0000000000017941 */ /* 0x000fea0003800000 */
.L_x_480:
        /* <DEDUP_REMOVED lines=9> */
.L_x_483:
[----:B------:R-:W-:Y:S05]  /*13640*/  BSYNC B1 ;  /* 0x0000000000017941 */ /* 0x000fea0003800000 */
.L_x_482:
        /* <DEDUP_REMOVED lines=9> */
.L_x_485:
[----:B------:R-:W-:Y:S05]  /*136e0*/  BSYNC B1 ;  /* 0x0000000000017941 */ /* 0x000fea0003800000 */
.L_x_484:
        /* <DEDUP_REMOVED lines=12> */
.L_x_487:
[----:B------:R-:W-:Y:S05]  /*137b0*/  BSYNC B1 ;  /* 0x0000000000017941 */ /* 0x000fea0003800000 */
.L_x_486:
        /* <DEDUP_REMOVED lines=12> */
.L_x_489:
[----:B------:R-:W-:Y:S05]  /*13880*/  BSYNC B1 ;  /* 0x0000000000017941 */ /* 0x000fea0003800000 */
.L_x_488:
        /* <DEDUP_REMOVED lines=9> */
.L_x_491:
[----:B------:R-:W-:Y:S05]  /*13920*/  BSYNC B1 ;  /* 0x0000000000017941 */ /* 0x000fea0003800000 */
.L_x_490:
        /* <DEDUP_REMOVED lines=9> */
.L_x_493:
[----:B------:R-:W-:Y:S05]  /*139c0*/  BSYNC B1 ;  /* 0x0000000000017941 */ /* 0x000fea0003800000 */
.L_x_492:
        /* <DEDUP_REMOVED lines=12> */
.L_x_495:
[----:B------:R-:W-:Y:S05]  /*13a90*/  BSYNC B1 ;  /* 0x0000000000017941 */ /* 0x000fea0003800000 */
.L_x_494:
        /* <DEDUP_REMOVED lines=12> */
.L_x_497:
[----:B------:R-:W-:Y:S05]  /*13b60*/  BSYNC B1 ;  /* 0x0000000000017941 */ /* 0x000fea0003800000 */
.L_x_496:
        /* <DEDUP_REMOVED lines=9> */
.L_x_499:
[----:B------:R-:W-:Y:S05]  /*13c00*/  BSYNC B1 ;  /* 0x0000000000017941 */ /* 0x000fea0003800000 */
.L_x_498:
        /* <DEDUP_REMOVED lines=9> */
.L_x_501:
[----:B------:R-:W-:Y:S05]  /*13ca0*/  BSYNC B1 ;  /* 0x0000000000017941 */ /* 0x000fea0003800000 */
.L_x_500:
        /* <DEDUP_REMOVED lines=12> */
.L_x_503:
[----:B------:R-:W-:Y:S05]  /*13d70*/  BSYNC B1 ;  /* 0x0000000000017941 */ /* 0x000fea0003800000 */
.L_x_502:
        /* <DEDUP_REMOVED lines=12> */
.L_x_505:
[----:B------:R-:W-:Y:S05]  /*13e40*/  BSYNC B1 ;  /* 0x0000000000017941 */ /* 0x000fea0003800000 */
.L_x_504:
        /* <DEDUP_REMOVED lines=9> */
.L_x_507:
[----:B------:R-:W-:Y:S05]  /*13ee0*/  BSYNC B1 ;  /* 0x0000000000017941 */ /* 0x000fea0003800000 */
.L_x_506:
        /* <DEDUP_REMOVED lines=9> */
.L_x_509:
[----:B------:R-:W-:Y:S05]  /*13f80*/  BSYNC B1 ;  /* 0x0000000000017941 */ /* 0x000fea0003800000 */
.L_x_508:
        /* <DEDUP_REMOVED lines=12> */
.L_x_511:
[----:B------:R-:W-:Y:S05]  /*14050*/  BSYNC B1 ;  /* 0x0000000000017941 */ /* 0x000fea0003800000 */
.L_x_510:
        /* <DEDUP_REMOVED lines=12> */
.L_x_513:
[----:B------:R-:W-:Y:S05]  /*14120*/  BSYNC B1 ;  /* 0x0000000000017941 */ /* 0x000fea0003800000 */
.L_x_512:
        /* <DEDUP_REMOVED lines=9> */
.L_x_515:
[----:B------:R-:W-:Y:S05]  /*141c0*/  BSYNC B1 ;  /* 0x0000000000017941 */ /* 0x000fea0003800000 */
.L_x_514:
        /* <DEDUP_REMOVED lines=9> */
.L_x_517:
[----:B------:R-:W-:Y:S05]  /*14260*/  BSYNC B1 ;  /* 0x0000000000017941 */ /* 0x000fea0003800000 */
.L_x_516:
        /* <DEDUP_REMOVED lines=12> */
.L_x_519:
[----:B------:R-:W-:Y:S05]  /*14330*/  BSYNC B1 ;  /* 0x0000000000017941 */ /* 0x000fea0003800000 */
.L_x_518:
        /* <DEDUP_REMOVED lines=12> */
.L_x_521:
[----:B------:R-:W-:Y:S05]  /*14400*/  BSYNC B1 ;  /* 0x0000000000017941 */ /* 0x000fea0003800000 */
.L_x_520:
        /* <DEDUP_REMOVED lines=9> */
.L_x_523:
[----:B------:R-:W-:Y:S05]  /*144a0*/  BSYNC B1 ;  /* 0x0000000000017941 */ /* 0x000fea0003800000 */
.L_x_522:
        /* <DEDUP_REMOVED lines=9> */
.L_x_525:
[----:B------:R-:W-:Y:S05]  /*14540*/  BSYNC B1 ;  /* 0x0000000000017941 */ /* 0x000fea0003800000 */
.L_x_524:
        /* <DEDUP_REMOVED lines=12> */
.L_x_527:
[----:B------:R-:W-:Y:S05]  /*14610*/  BSYNC B1 ;  /* 0x0000000000017941 */ /* 0x000fea0003800000 */
.L_x_526:
        /* <DEDUP_REMOVED lines=12> */
.L_x_529:
[----:B------:R-:W-:Y:S05]  /*146e0*/  BSYNC B1 ;  /* 0x0000000000017941 */ /* 0x000fea0003800000 */
.L_x_528:
        /* <DEDUP_REMOVED lines=9> */
.L_x_531:
[----:B------:R-:W-:Y:S05]  /*14780*/  BSYNC B1 ;  /* 0x0000000000017941 */ /* 0x000fea0003800000 */
.L_x_530:
        /* <DEDUP_REMOVED lines=9> */
.L_x_533:
[----:B------:R-:W-:Y:S05]  /*14820*/  BSYNC B1 ;  /* 0x0000000000017941 */ /* 0x000fea0003800000 */
.L_x_532:
[----:B-----5:R-:W-:Y:S01]  /*14830*/  HADD2.F32 R5, -RZ, R3.H0_H0 ;  /* 0x20000003ff057230 */ /* 0x020fe20000004100 */
[----:B------:R-:W-:Y:S01]  /*14840*/  ISETP.GT.AND P1, PT, R0, 0xf9, P1 ;  /* 0x000000f90000780c */ /* 0x000fe20000f24270 */
[----:B0-----:R-:W-:Y:S01]  /*14850*/  @P2 IMAD.MOV.U32 R4, RZ, RZ, R158 ;  /* 0x000000ffff042224 */ /* 0x001fe200078e009e */
[----:B------:R-:W-:Y:S02]  /*14860*/  BSSY B1, `(.L_x_534) ;  /* 0x0000009000017945 */ /* 0x000fe40003800000 */
[----:B------:R-:W-:-:S04]  /*14870*/  FMUL R5, R5, R16 ;  /* 0x0000001005057220 */ /* 0x000fc80000400000 */
[----:B------:R-:W-:-:S05]  /*14880*/  FFMA R5, R150, R2, R5 ;  /* 0x0000000296057223 */ /* 0x000fca0000000005 */
[----:B------:R-:W-:-:S04]  /*14890*/  F2FP.F16.F32.PACK_AB R5, RZ, R5 ;  /* 0x00000005ff05723e */ /* 0x000fc800000000ff */
[----:B-1--4-:R-:W-:Y:S02]  /*148a0*/  PRMT R6, R5, 0x7610, R6 ;  /* 0x0000761005067816 */ /* 0x012fe40000000006 */
[----:B------:R-:W-:-:S05]  /*148b0*/  @P2 MOV R5, R159 ;  /* 0x0000009f00052202 */ /* 0x000fca0000000f00 */
[----:B------:R0:W-:Y:S01]  /*148c0*/  @P2 STG.E.U16 desc[UR36][R4.64+0x1f0], R6 ;  /* 0x0001f00604002986 */ /* 0x0001e2000c101524 */
[----:B------:R-:W-:Y:S05]  /*148d0*/  @!P1 BRA `(.L_x_535) ;  /* 0x0000000000049947 */ /* 0x000fea0003800000 */
[----:B------:R1:W5:Y:S02]  /*148e0*/  LDG.E.LTC128B.U16 R3, desc[UR36][R12.64+0x1f2] ;  /* 0x0001f2240c037981 */ /* 0x000364000c1e1520 */
.L_x_535:
[----:B------:R-:W-:Y:S05]  /*148f0*/  BSYNC B1 ;  /* 0x0000000000017941 */ /* 0x000fea0003800000 */
.L_x_534:
[----:B------:R-:W-:Y:S05]  /*14900*/  @!P1 BRA `(.L_x_536) ;  /* 0x0000004c00b09947 */ /* 0x000fea0003800000 */
[----:B-----5:R-:W-:-:S05]  /*14910*/  HADD2.F32 R3, -RZ, R3.H0_H0 ;  /* 0x20000003ff037230 */ /* 0x020fca0000004100 */
[----:B------:R-:W-:-:S04]  /*14920*/  FMUL R0, R3, R16 ;  /* 0x0000001003007220 */ /* 0x000fc80000400000 */
[----:B------:R-:W-:-:S05]  /*14930*/  FFMA R0, R151, R2, R0 ;  /* 0x0000000297007223 */ /* 0x000fca0000000000 */
[----:B------:R-:W-:-:S05]  /*14940*/  F2FP.F16.F32.PACK_AB R0, RZ, R0 ;  /* 0x00000000ff00723e */ /* 0x000fca00000000ff */
[----:B------:R4:W-:Y:S01]  /*14950*/  STG.E.U16 desc[UR36][R158.64+0x1f2], R0 ;  /* 0x0001f2009e007986 */ /* 0x0009e2000c101524 */
[----:B------:R-:W-:Y:S05]  /*14960*/  BRA `(.L_x_536) ;  /* 0x0000004c00987947 */ /* 0x000fea0003800000 */
.L_x_29:
[----:B------:R-:W2:Y:S01]  /*14970*/  LDL.LU R3, [R1] ;  /* 0x0000000001037983 */ /* 0x000ea20000300800 */
[----:B------:R-:W-:-:S03]  /*14980*/  ULDC.64 UR4, c[0x0][0x5c0] ;  /* 0x0001700000047ab9 */ /* 0x000fc60000000a00 */
[----:B------:R-:W3:Y:S04]  /*14990*/  LDL.LU R9, [R1+0x60] ;  /* 0x0000600001097983 */ /* 0x000ee80000300800 */
[----:B------:R-:W4:Y:S04]  /*149a0*/  LDL.LU R11, [R1+0x8c] ;  /* 0x00008c00010b7983 */ /* 0x000f280000300800 */
[----:B------:R-:W5:Y:S04]  /*149b0*/  LDL.LU R235, [R1+0x9c] ;  /* 0x00009c0001eb7983 */ /* 0x000f680000300800 */
        /* <DEDUP_REMOVED lines=75> */
[----:B------:R-:W5:Y:S01]  /*14e70*/  LDL.LU R158, [R1+0x1cc] ;  /* 0x0001cc00019e7983 */ /* 0x000f620000300800 */
[----:B--2---:R-:W-:-:S03]  /*14e80*/  FMUL R3, R3, R2 ;  /* 0x0000000203037220 */ /* 0x004fc60000400000 */
[----:B------:R-:W2:Y:S01]  /*14e90*/  LDL.LU R157, [R1+0x1d0] ;  /* 0x0001d000019d7983 */ /* 0x000ea20000300800 */
[----:B------:R-:W-:-:S03]  /*14ea0*/  LEA R4, P0, R6, UR4, 0x1 ;  /* 0x0000000406047c11 */ /* 0x000fc6000f8008ff */
[----:B------:R-:W2:Y:S04]  /*14eb0*/  LDL.LU R156, [R1+0x1d4] ;  /* 0x0001d400019c7983 */ /* 0x000ea80000300800 */
[----:B------:R-:W2:Y:S04]  /*14ec0*/  LDL.LU R155, [R1+0x1d8] ;  /* 0x0001d800019b7983 */ /* 0x000ea80000300800 */
[----:B------:R-:W2:Y:S04]  /*14ed0*/  LDL.LU R154, [R1+0x1dc] ;  /* 0x0001dc00019a7983 */ /* 0x000ea80000300800 */
[----:B------:R-:W2:Y:S01]  /*14ee0*/  LDL.LU R153, [R1+0x1e0] ;  /* 0x0001e00001997983 */ /* 0x000ea20000300800 */
[----:B------:R-:W-:-:S03]  /*14ef0*/  LEA.HI.X R5, R6, UR5, R10, 0x1, P0 ;  /* 0x0000000506057c11 */ /* 0x000fc600080f0c0a */
[----:B------:R-:W2:Y:S01]  /*14f00*/  LDL.LU R152, [R1+0x1e4] ;  /* 0x0001e40001987983 */ /* 0x000ea20000300800 */
[----:B------:R-:W-:-:S03]  /*14f10*/  F2FP.F16.F32.PACK_AB R3, RZ, R3 ;  /* 0x00000003ff03723e */ /* 0x000fc600000000ff */
[----:B------:R-:W2:Y:S04]  /*14f20*/  LDL.LU R23, [R1+0x1e8] ;  /* 0x0001e80001177983 */ /* 0x000ea80000300800 */
[----:B------:R-:W2:Y:S04]  /*14f30*/  LDL.LU R22, [R1+0x1ec] ;  /* 0x0001ec0001167983 */ /* 0x000ea80000300800 */
[----:B------:R-:W2:Y:S04]  /*14f40*/  LDL.LU R21, [R1+0x1f0] ;  /* 0x0001f00001157983 */ /* 0x000ea80000300800 */
[----:B------:R-:W2:Y:S04]  /*14f50*/  LDL.LU R20, [R1+0x1f4] ;  /* 0x0001f40001147983 */ /* 0x000ea80000300800 */
[----:B------:R-:W2:Y:S04]  /*14f60*/  LDL.LU R19, [R1+0x1f8] ;  /* 0x0001f80001137983 */ /* 0x000ea80000300800 */
[----:B------:R-:W2:Y:S04]  /*14f70*/  LDL.LU R18, [R1+0x1fc] ;  /* 0x0001fc0001127983 */ /* 0x000ea80000300800 */
[----:B------:R-:W3:Y:S04]  /*14f80*/  LDL.LU R7, [R1+0x8] ;  /* 0x0000080001077983 */ /* 0x000ee80000300800 */
[----:B------:R-:W4:Y:S04]  /*14f90*/  LDL.LU R6, [R1+0xc] ;  /* 0x00000c0001067983 */ /* 0x000f280000300800 */
[----:B------:R0:W-:Y:S04]  /*14fa0*/  @P1 STG.E.U16 desc[UR36][R4.64], R3 ;  /* 0x0000000304001986 */ /* 0x0001e8000c101524 */
[----:B0-----:R-:W5:Y:S01]  /*14fb0*/  LDL.LU R3, [R1+0x4] ;  /* 0x0000040001037983 */ /* 0x001f620000300800 */
[----:B------:R-:W-:Y:S01]  /*14fc0*/  ISETP.GT.AND P0, PT, R0, 0x1, P3 ;  /* 0x000000010000780c */ /* 0x000fe20001f04270 */
[----:B------:R-:W-:Y:S01]  /*14fd0*/  USHF.L.U32 UR5, UR8, 0x4, URZ ;  /* 0x0000000408057899 */ /* 0x000fe2000800063f */
[----:B------:R-:W-:Y:S01]  /*14fe0*/  ISETP.GT.AND P2, PT, R17, 0x8, PT ;  /* 0x000000081100780c */ /* 0x000fe20003f44270 */
[----:B------:R-:W-:Y:S01]  /*14ff0*/  USHF.L.U64.HI UR4, UR8, 0x4, UR9 ;  /* 0x0000000408047899 */ /* 0x000fe20008010209 */
[----:B---3--:R-:W-:-:S05]  /*15000*/  FMUL R7, R7, R2 ;  /* 0x0000000207077220 */ /* 0x008fca0000400000 */
[----:B------:R-:W-:-:S04]  /*15010*/  F2FP.F16.F32.PACK_AB R7, RZ, R7 ;  /* 0x00000007ff07723e */ /* 0x000fc800000000ff */
[----:B------:R-:W-:Y:S01]  /*15020*/  PRMT R8, R7, 0x7610, R8 ;  /* 0x0000761007087816 */ /* 0x000fe20000000008 */
[----:B-----5:R-:W-:-:S05]  /*15030*/  FMUL R3, R3, R2 ;  /* 0x0000000203037220 */ /* 0x020fca0000400000 */
[----:B------:R-:W-:-:S05]  /*15040*/  F2FP.F16.F32.PACK_AB R3, RZ, R3 ;  /* 0x00000003ff03723e */ /* 0x000fca00000000ff */
[----:B------:R4:W-:Y:S01]  /*15050*/  @P0 STG.E.U16 desc[UR36][R4.64+0x2], R3 ;  /* 0x0000020304000986 */ /* 0x0009e2000c101524 */
[----:B------:R-:W-:Y:S01]  /*15060*/  ISETP.GT.AND P0, PT, R0, RZ, P2 ;  /* 0x000000ff0000720c */ /* 0x000fe20001704270 */
[----:B----4-:R-:W-:Y:S01]  /*15070*/  FMUL R3, R6, R2 ;  /* 0x0000000206037220 */ /* 0x010fe20000400000 */
[----:B------:R-:W-:-:S04]  /*15080*/  IADD3 R6, P1, R4, UR5, RZ ;  /* 0x0000000504067c10 */ /* 0x000fc8000ff3e0ff */
[----:B------:R-:W-:Y:S02]  /*15090*/  IADD3.X R7, R5, UR4, RZ, P1, !PT ;  /* 0x0000000405077c10 */ /* 0x000fe40008ffe4ff */
[----:B------:R-:W-:-:S05]  /*150a0*/  F2FP.F16.F32.PACK_AB R3, RZ, R3 ;  /* 0x00000003ff03723e */ /* 0x000fca00000000ff */
[----:B------:R0:W-:Y:S01]  /*150b0*/  @P0 STG.E.U16 desc[UR36][R6.64], R8 ;  /* 0x0000000806000986 */ /* 0x0001e2000c101524 */
[----:B------:R-:W-:-:S03]  /*150c0*/  ISETP.GT.AND P0, PT, R0, 0x1, P2 ;  /* 0x000000010000780c */ /* 0x000fc60001704270 */
[----:B0-----:R-:W3:Y:S10]  /*150d0*/  LDL.LU R8, [R1+0x50] ;  /* 0x0000500001087983 */ /* 0x001ef40000300800 */
[----:B------:R0:W-:Y:S04]  /*150e0*/  @P0 STG.E.U16 desc[UR36][R6.64+0x2], R3 ;  /* 0x0000020306000986 */ /* 0x0001e8000c101524 */
[----:B0-----:R-:W4:Y:S01]  /*150f0*/  LDL.LU R3, [R1+0x10] ;  /* 0x0000100001037983 */ /* 0x001f220000300800 */
[----:B------:R-:W-:Y:S01]  /*15100*/  ISETP.GT.AND P0, PT, R0, 0x8, P3 ;  /* 0x000000080000780c */ /* 0x000fe20001f04270 */
[----:B----4-:R-:W-:-:S05]  /*15110*/  FMUL R3, R3, R2 ;  /* 0x0000000203037220 */ /* 0x010fca0000400000 */
[----:B------:R-:W-:-:S07]  /*15120*/  F2FP.F16.F32.PACK_AB R3, RZ, R3 ;  /* 0x00000003ff03723e */ /* 0x000fce00000000ff */
        /* <DEDUP_REMOVED lines=73> */
[----:B---3--:R-:W-:-:S05]  /*155c0*/  FMUL R8, R8, R2 ;  /* 0x0000000208087220 */ /* 0x008fca0000400000 */
[----:B------:R-:W-:Y:S01]  /*155d0*/  F2FP.F16.F32.PACK_AB R8, RZ, R8 ;  /* 0x00000008ff08723e */ /* 0x000fe200000000ff */
[----:B----4-:R-:W-:-:S05]  /*155e0*/  FMUL R3, R3, R2 ;  /* 0x0000000203037220 */ /* 0x010fca0000400000 */
[----:B------:R-:W-:-:S05]  /*155f0*/  F2FP.F16.F32.PACK_AB R3, RZ, R3 ;  /* 0x00000003ff03723e */ /* 0x000fca00000000ff */
[----:B------:R0:W-:Y:S01]  /*15600*/  @P0 STG.E.U16 desc[UR36][R6.64+0x42], R3 ;  /* 0x0000420306000986 */ /* 0x0001e2000c101524 */
[----:B------:R-:W-:-:S03]  /*15610*/  ISETP.GT.AND P0, PT, R0, 0x28, P3 ;  /* 0x000000280000780c */ /* 0x000fc60001f04270 */
[----:B0-----:R-:W3:Y:S01]  /*15620*/  LDL.LU R3, [R1+0x54] ;  /* 0x0000540001037983 */ /* 0x001ee20000300800 */
[----:B------:R-:W-:-:S09]  /*15630*/  ISETP.GT.AND P1, PT, R0, 0x29, P3 ;  /* 0x000000290000780c */ /* 0x000fd20001f24270 */
[----:B------:R0:W-:Y:S04]  /*15640*/  @P0 STG.E.U16 desc[UR36][R4.64+0x50], R8 ;  /* 0x0000500804000986 */ /* 0x0001e8000c101524 */
[----:B0-----:R-:W4:Y:S01]  /*15650*/  LDL.LU R8, [R1+0x58] ;  /* 0x0000580001087983 */ /* 0x001f220000300800 */
[----:B---3--:R-:W-:-:S05]  /*15660*/  FMUL R3, R3, R2 ;  /* 0x0000000203037220 */ /* 0x008fca0000400000 */
[----:B------:R-:W-:-:S05]  /*15670*/  F2FP.F16.F32.PACK_AB R3, RZ, R3 ;  /* 0x00000003ff03723e */ /* 0x000fca00000000ff */
[----:B------:R0:W-:Y:S01]  /*15680*/  @P1 STG.E.U16 desc[UR36][R4.64+0x52], R3 ;  /* 0x0000520304001986 */ /* 0x0001e2000c101524 */
[----:B----4-:R-:W-:-:S05]  /*15690*/  FMUL R8, R8, R2 ;  /* 0x0000000208087220 */ /* 0x010fca0000400000 */
[----:B------:R-:W-:Y:S01]  /*156a0*/  F2FP.F16.F32.PACK_AB R8, RZ, R8 ;  /* 0x00000008ff08723e */ /* 0x000fe200000000ff */
[----:B0-----:R-:W3:Y:S03]  /*156b0*/  LDL.LU R3, [R1+0x5c] ;  /* 0x00005c0001037983 */ /* 0x001ee60000300800 */
[----:B------:R-:W-:Y:S02]  /*156c0*/  PRMT R10, R8, 0x7610, R10 ;  /* 0x00007610080a7816 */ /* 0x000fe4000000000a */
[----:B------:R-:W4:Y:S01]  /*156d0*/  LDL.LU R8, [R1+0x64] ;  /* 0x0000640001087983 */ /* 0x000f220000300800 */
[C---:B------:R-:W-:Y:S02]  /*156e0*/  ISETP.GT.AND P1, PT, R0.reuse, 0x28, P2 ;  /* 0x000000280000780c */ /* 0x040fe40001724270 */
[C---:B------:R-:W-:Y:S02]  /*156f0*/  ISETP.GT.AND P4, PT, R0.reuse, 0x29, P2 ;  /* 0x000000290000780c */ /* 0x040fe40001784270 */
[C---:B------:R-:W-:Y:S01]  /*15700*/  ISETP.GT.AND P5, PT, R0.reuse, 0x30, P3 ;  /* 0x000000300000780c */ /* 0x040fe20001fa4270 */
[----:B------:R-:W-:Y:S01]  /*15710*/  FMUL R9, R9, R2 ;  /* 0x0000000209097220 */ /* 0x000fe20000400000 */
[----:B------:R-:W-:-:S04]  /*15720*/  ISETP.GT.AND P0, PT, R0, 0x31, P3 ;  /* 0x000000310000780c */ /* 0x000fc80001f04270 */
[----:B------:R-:W-:-:S03]  /*15730*/  F2FP.F16.F32.PACK_AB R9, RZ, R9 ;  /* 0x00000009ff09723e */ /* 0x000fc600000000ff */
[----:B------:R0:W-:Y:S04]  /*15740*/  @P1 STG.E.U16 desc[UR36][R6.64+0x50], R10 ;  /* 0x0000500a06001986 */ /* 0x0001e8000c101524 */
[----:B0-----:R-:W5:Y:S01]  /*15750*/  LDL.LU R10, [R1+0x74] ;  /* 0x00007400010a7983 */ /* 0x001f620000300800 */
[----:B---3--:R-:W-:-:S05]  /*15760*/  FMUL R3, R3, R2 ;  /* 0x0000000203037220 */ /* 0x008fca0000400000 */
[----:B------:R-:W-:Y:S01]  /*15770*/  F2FP.F16.F32.PACK_AB R3, RZ, R3 ;  /* 0x00000003ff03723e */ /* 0x000fe200000000ff */
[----:B----4-:R-:W-:-:S04]  /*15780*/  FMUL R8, R8, R2 ;  /* 0x0000000208087220 */ /* 0x010fc80000400000 */
[----:B------:R0:W-:Y:S04]  /*15790*/  @P4 STG.E.U16 desc[UR36][R6.64+0x52], R3 ;  /* 0x0000520306004986 */ /* 0x0001e8000c101524 */
[----:B------:R1:W-:Y:S01]  /*157a0*/  @P5 STG.E.U16 desc[UR36][R4.64+0x60], R9 ;  /* 0x0000600904005986 */ /* 0x0003e2000c101524 */
[----:B0-----:R-:W-:-:S03]  /*157b0*/  F2FP.F16.F32.PACK_AB R3, RZ, R8 ;  /* 0x00000008ff03723e */ /* 0x001fc600000000ff */
[----:B------:R-:W3:Y:S01]  /*157c0*/  LDL.LU R8, [R1+0x68] ;  /* 0x0000680001087983 */ /* 0x000ee20000300800 */
[----:B-1----:R-:W-:-:S03]  /*157d0*/  PRMT R9, R3, 0x7610, R9 ;  /* 0x0000761003097816 */ /* 0x002fc60000000009 */
[----:B------:R-:W4:Y:S04]  /*157e0*/  LDL.LU R3, [R1+0x6c] ;  /* 0x00006c0001037983 */ /* 0x000f280000300800 */
[----:B------:R0:W-:Y:S04]  /*157f0*/  @P0 STG.E.U16 desc[UR36][R4.64+0x62], R9 ;  /* 0x0000620904000986 */ /* 0x0001e8000c101524 */
[----:B0-----:R-:W2:Y:S01]  /*15800*/  LDL.LU R9, [R1+0x70] ;  /* 0x0000700001097983 */ /* 0x001ea20000300800 */
[----:B------:R-:W-:Y:S01]  /*15810*/  ISETP.GT.AND P1, PT, R0, 0x30, P2 ;  /* 0x000000300000780c */ /* 0x000fe20001724270 */
[----:B---3--:R-:W-:-:S05]  /*15820*/  FMUL R8, R8, R2 ;  /* 0x0000000208087220 */ /* 0x008fca0000400000 */
[----:B------:R-:W-:-:S07]  /*15830*/  F2FP.F16.F32.PACK_AB R8, RZ, R8 ;  /* 0x00000008ff08723e */ /* 0x000fce00000000ff */
[----:B------:R0:W-:Y:S01]  /*15840*/  @P1 STG.E.U16 desc[UR36][R6.64+0x60], R8 ;  /* 0x0000600806001986 */ /* 0x0001e2000c101524 */
[----:B--2---:R-:W-:-:S05]  /*15850*/  FMUL R9, R9, R2 ;  /* 0x0000000209097220 */ /* 0x004fca0000400000 */
[----:B0-----:R-:W-:-:S04]  /*15860*/  F2FP.F16.F32.PACK_AB R8, RZ, R9 ;  /* 0x00000009ff08723e */ /* 0x001fc800000000ff */
[----:B------:R-:W-:Y:S02]  /*15870*/  PRMT R9, R8, 0x7610, R9 ;  /* 0x0000761008097816 */ /* 0x000fe40000000009 */
[----:B------:R-:W2:Y:S01]  /*15880*/  LDL.LU R8, [R1+0x78] ;  /* 0x0000780001087983 */ /* 0x000ea20000300800 */
[----:B------:R-:W-:Y:S01]  /*15890*/  ISETP.GT.AND P4, PT, R0, 0x31, P2 ;  /* 0x000000310000780c */ /* 0x000fe20001784270 */
[-C--:B----4-:R-:W-:Y:S01]  /*158a0*/  FMUL R3, R3, R2.reuse ;  /* 0x0000000203037220 */ /* 0x090fe20000400000 */
[----:B-----5:R-:W-:Y:S01]  /*158b0*/  FMUL R10, R10, R2 ;  /* 0x000000020a0a7220 */ /* 0x020fe20000400000 */
[----:B------:R-:W-:-:S03]  /*158c0*/  ISETP.GT.AND P5, PT, R0, 0x38, P3 ;  /* 0x000000380000780c */ /* 0x000fc60001fa4270 */
[----:B------:R-:W-:Y:S02]  /*158d0*/  F2FP.F16.F32.PACK_AB R3, RZ, R3 ;  /* 0x00000003ff03723e */ /* 0x000fe400000000ff */
[----:B------:R-:W-:-:S05]  /*158e0*/  ISETP.GT.AND P6, PT, R0, 0x39, P3 ;  /* 0x000000390000780c */ /* 0x000fca0001fc4270 */
[----:B------:R0:W-:Y:S04]  /*158f0*/  @P4 STG.E.U16 desc[UR36][R6.64+0x62], R3 ;  /* 0x0000620306004986 */ /* 0x0001e8000c101524 */
[----:B------:R1:W-:Y:S01]  /*15900*/  @P5 STG.E.U16 desc[UR36][R4.64+0x70], R9 ;  /* 0x0000700904005986 */ /* 0x0003e2000c101524 */
[----:B0-----:R-:W-:-:S04]  /*15910*/  F2FP.F16.F32.PACK_AB R3, RZ, R10 ;  /* 0x0000000aff03723e */ /* 0x001fc800000000ff */
[----:B------:R-:W-:Y:S01]  /*15920*/  PRMT R10, R3, 0x7610, R10 ;  /* 0x00007610030a7816 */ /* 0x000fe2000000000a */
[----:B-1----:R-:W3:Y:S04]  /*15930*/  LDL.LU R9, [R1+0x7c] ;  /* 0x00007c0001097983 */ /* 0x002ee80000300800 */
[----:B------:R0:W-:Y:S01]  /*15940*/  @P6 STG.E.U16 desc[UR36][R4.64+0x72], R10 ;  /* 0x0000720a04006986 */ /* 0x0001e2000c101524 */
[----:B--2---:R-:W-:-:S05]  /*15950*/  FMUL R8, R8, R2 ;  /* 0x0000000208087220 */ /* 0x004fca0000400000 */
[----:B------:R-:W-:Y:S02]  /*15960*/  F2FP.F16.F32.PACK_AB R3, RZ, R8 ;  /* 0x00000008ff03723e */ /* 0x000fe400000000ff */
[----:B------:R-:W2:Y:S02]  /*15970*/  LDL.LU R8, [R1+0x80] ;  /* 0x0000800001087983 */ /* 0x000ea40000300800 */
[----:B0-----:R-:W-:Y:S02]  /*15980*/  PRMT R10, R3, 0x7610, R10 ;  /* 0x00007610030a7816 */ /* 0x001fe4000000000a */
[----:B------:R-:W4:Y:S01]  /*15990*/  LDL.LU R3, [R1+0x84] ;  /* 0x0000840001037983 */ /* 0x000f220000300800 */
[----:B------:R-:W-:-:S13]  /*159a0*/  ISETP.GT.AND P0, PT, R0, 0x38, P2 ;  /* 0x000000380000780c */ /* 0x000fda0001704270 */
[----:B------:R0:W-:Y:S01]  /*159b0*/  @P0 STG.E.U16 desc[UR36][R6.64+0x70], R10 ;  /* 0x0000700a06000986 */ /* 0x0001e2000c101524 */
[-C--:B--2---:R-:W-:Y:S01]  /*159c0*/  FMUL R8, R8, R2.reuse ;  /* 0x0000000208087220 */ /* 0x084fe20000400000 */
[----:B----4-:R-:W-:-:S04]  /*159d0*/  FMUL R3, R3, R2 ;  /* 0x0000000203037220 */ /* 0x010fc80000400000 */
[----:B0-----:R-:W-:Y:S02]  /*159e0*/  F2FP.F16.F32.PACK_AB R10, RZ, R8 ;  /* 0x00000008ff0a723e */ /* 0x001fe400000000ff */
[----:B------:R-:W-:Y:S02]  /*159f0*/  F2FP.F16.F32.PACK_AB R8, RZ, R3 ;  /* 0x00000003ff08723e */ /* 0x000fe400000000ff */
[----:B------:R-:W2:Y:S01]  /*15a00*/  LDL.LU R3, [R1+0x88] ;  /* 0x0000880001037983 */ /* 0x000ea20000300800 */
[----:B------:R-:W-:Y:S01]  /*15a10*/  ISETP.GT.AND P1, PT, R0, 0x39, P2 ;  /* 0x000000390000780c */ /* 0x000fe20001724270 */
[----:B---3--:R-:W-:-:S05]  /*15a20*/  FMUL R9, R9, R2 ;  /* 0x0000000209097220 */ /* 0x008fca0000400000 */
[----:B------:R-:W-:-:S07]  /*15a30*/  F2FP.F16.F32.PACK_AB R9, RZ, R9 ;  /* 0x00000009ff09723e */ /* 0x000fce00000000ff */
[----:B------:R0:W-:Y:S04]  /*15a40*/  @P1 STG.E.U16 desc[UR36][R6.64+0x72], R9 ;  /* 0x0000720906001986 */ /* 0x0001e8000c101524 */
[----:B0-----:R-:W3:Y:S01]  /*15a50*/  LDL.LU R9, [R1+0x94] ;  /* 0x0000940001097983 */ /* 0x001ee20000300800 */
[----:B--2---:R-:W-:-:S05]  /*15a60*/  FMUL R3, R3, R2 ;  /* 0x0000000203037220 */ /* 0x004fca0000400000 */
[----:B------:R-:W-:-:S04]  /*15a70*/  F2FP.F16.F32.PACK_AB R3, RZ, R3 ;  /* 0x00000003ff03723e */ /* 0x000fc800000000ff */
[----:B------:R-:W-:Y:S02]  /*15a80*/  PRMT R12, R3, 0x7610, R12 ;  /* 0x00007610030c7816 */ /* 0x000fe4000000000c */
[----:B------:R-:W2:Y:S01]  /*15a90*/  LDL.LU R3, [R1+0x90] ;  /* 0x0000900001037983 */ /* 0x000ea20000300800 */
[----:B------:R-:W-:-:S13]  /*15aa0*/  ISETP.GT.AND P4, PT, R0, 0x40, P3 ;  /* 0x000000400000780c */ /* 0x000fda0001f84270 */
[----:B------:R0:W-:Y:S01]  /*15ab0*/  @P4 STG.E.U16 desc[UR36][R4.64+0x80], R10 ;  /* 0x0000800a04004986 */ /* 0x0001e2000c101524 */
[----:B--2---:R-:W-:-:S05]  /*15ac0*/  FMUL R3, R3, R2 ;  /* 0x0000000203037220 */ /* 0x004fca0000400000 */
[----:B0-----:R-:W-:Y:S02]  /*15ad0*/  F2FP.F16.F32.PACK_AB R10, RZ, R3 ;  /* 0x00000003ff0a723e */ /* 0x001fe400000000ff */
[----:B------:R-:W2:Y:S01]  /*15ae0*/  LDL.LU R3, [R1+0x98] ;  /* 0x0000980001037983 */ /* 0x000ea20000300800 */
[C---:B------:R-:W-:Y:S02]  /*15af0*/  ISETP.GT.AND P5, PT, R0.reuse, 0x41, P3 ;  /* 0x000000410000780c */ /* 0x040fe40001fa4270 */
[C---:B------:R-:W-:Y:S01]  /*15b00*/  ISETP.GT.AND P0, PT, R0.reuse, 0x40, P2 ;  /* 0x000000400000780c */ /* 0x040fe20001704270 */
[-C--:B---3--:R-:W-:Y:S01]  /*15b10*/  FMUL R9, R9, R2.reuse ;  /* 0x0000000209097220 */ /* 0x088fe20000400000 */
[C---:B------:R-:W-:Y:S01]  /*15b20*/  ISETP.GT.AND P1, PT, R0.reuse, 0x41, P2 ;  /* 0x000000410000780c */ /* 0x040fe20001724270 */
[----:B------:R-:W-:Y:S01]  /*15b30*/  FMUL R11, R11, R2 ;  /* 0x000000020b0b7220 */ /* 0x000fe20000400000 */
[----:B------:R-:W-:Y:S02]  /*15b40*/  ISETP.GT.AND P4, PT, R0, 0x48, P3 ;  /* 0x000000480000780c */ /* 0x000fe40001f84270 */
[----:B------:R-:W-:-:S05]  /*15b50*/  F2FP.F16.F32.PACK_AB R9, RZ, R9 ;  /* 0x00000009ff09723e */ /* 0x000fca00000000ff */
[----:B------:R0:W-:Y:S01]  /*15b60*/  @P5 STG.E.U16 desc[UR36][R4.64+0x82], R8 ;  /* 0x0000820804005986 */ /* 0x0001e2000c101524 */
[----:B------:R-:W-:-:S03]  /*15b70*/  ISETP.GT.AND P5, PT, R0, 0x49, P3 ;  /* 0x000000490000780c */ /* 0x000fc60001fa4270 */
[----:B------:R1:W-:Y:S01]  /*15b80*/  @P0 STG.E.U16 desc[UR36][R6.64+0x80], R12 ;  /* 0x0000800c06000986 */ /* 0x0003e2000c101524 */
[----:B------:R-:W-:Y:S02]  /*15b90*/  ISETP.GT.AND P0, PT, R0, 0x48, P2 ;  /* 0x000000480000780c */ /* 0x000fe40001704270 */
[----:B------:R-:W-:Y:S02]  /*15ba0*/  F2FP.F16.F32.PACK_AB R11, RZ, R11 ;  /* 0x0000000bff0b723e */ /* 0x000fe400000000ff */
[----:B0-----:R-:W-:-:S03]  /*15bb0*/  PRMT R8, R10, 0x7610, R8 ;  /* 0x000076100a087816 */ /* 0x001fc60000000008 */
[----:B------:R-:W-:Y:S01]  /*15bc0*/  @P1 STG.E.U16 desc[UR36][R6.64+0x82], R11 ;  /* 0x0000820b06001986 */ /* 0x000fe2000c101524 */
[----:B-1----:R-:W-:Y:S02]  /*15bd0*/  PRMT R12, R9, 0x7610, R12 ;  /* 0x00007610090c7816 */ /* 0x002fe4000000000c */
[C---:B------:R-:W-:Y:S01]  /*15be0*/  ISETP.GT.AND P1, PT, R0.reuse, 0x49, P2 ;  /* 0x000000490000780c */ /* 0x040fe20001724270 */
[----:B------:R0:W-:Y:S01]  /*15bf0*/  @P4 STG.E.U16 desc[UR36][R4.64+0x90], R8 ;  /* 0x0000900804004986 */ /* 0x0001e2000c101524 */
[----:B------:R-:W-:-:S03]  /*15c00*/  ISETP.GT.AND P4, PT, R0, 0x50, P3 ;  /* 0x000000500000780c */ /* 0x000fc60001f84270 */
[----:B------:R1:W-:Y:S01]  /*15c10*/  @P5 STG.E.U16 desc[UR36][R4.64+0x92], R12 ;  /* 0x0000920c04005986 */ /* 0x0003e2000c101524 */
[----:B0-----:R-:W-:Y:S01]  /*15c20*/  FMUL R8, R233, R2 ;  /* 0x00000002e9087220 */ /* 0x001fe20000400000 */
[----:B------:R-:W-:-:S04]  /*15c30*/  ISETP.GT.AND P5, PT, R0, 0x51, P3 ;  /* 0x000000510000780c */ /* 0x000fc80001fa4270 */
[----:B------:R-:W-:-:S04]  /*15c40*/  F2FP.F16.F32.PACK_AB R8, RZ, R8 ;  /* 0x00000008ff08723e */ /* 0x000fc800000000ff */
[----:B-1----:R-:W-:Y:S02]  /*15c50*/  PRMT R12, R8, 0x7610, R12 ;  /* 0x00007610080c7816 */ /* 0x002fe4000000000c */
[----:B------:R-:W-:Y:S01]  /*15c60*/  ISETP.GT.AND P6, PT, R0, 0x71, P3 ;  /* 0x000000710000780c */ /* 0x000fe20001fc4270 */
[----:B--2---:R-:W-:-:S05]  /*15c70*/  FMUL R3, R3, R2 ;  /* 0x0000000203037220 */ /* 0x004fca0000400000 */
[----:B------:R-:W-:Y:S01]  /*15c80*/  F2FP.F16.F32.PACK_AB R10, RZ, R3 ;  /* 0x00000003ff0a723e */ /* 0x000fe200000000ff */
[----:B------:R-:W-:-:S05]  /*15c90*/  FMUL R3, R235, R2 ;  /* 0x00000002eb037220 */ /* 0x000fca0000400000 */
[----:B------:R-:W-:Y:S01]  /*15ca0*/  F2FP.F16.F32.PACK_AB R9, RZ, R3 ;  /* 0x00000003ff09723e */ /* 0x000fe200000000ff */
[-C--:B------:R-:W-:Y:S01]  /*15cb0*/  FMUL R3, R234, R2.reuse ;  /* 0x00000002ea037220 */ /* 0x080fe20000400000 */
[----:B------:R0:W-:Y:S04]  /*15cc0*/  @P0 STG.E.U16 desc[UR36][R6.64+0x90], R10 ;  /* 0x0000900a06000986 */ /* 0x0001e8000c101524 */
[----:B------:R-:W-:Y:S02]  /*15cd0*/  F2FP.F16.F32.PACK_AB R3, RZ, R3 ;  /* 0x00000003ff03723e */ /* 0x000fe400000000ff */
[----:B------:R-:W-:Y:S01]  /*15ce0*/  PRMT R11, R9, 0x7610, R11 ;  /* 0x00007610090b7816 */ /* 0x000fe2000000000b */
[-C--:B------:R-:W-:Y:S01]  /*15cf0*/  FMUL R9, R232, R2.reuse ;  /* 0x00000002e8097220 */ /* 0x080fe20000400000 */
[----:B0-----:R-:W-:Y:S01]  /*15d00*/  PRMT R10, R3, 0x7610, R10 ;  /* 0x00007610030a7816 */ /* 0x001fe2000000000a */
[----:B------:R-:W-:-:S02]  /*15d10*/  FMUL R3, R231, R2 ;  /* 0x00000002e7037220 */ /* 0x000fc40000400000 */
[----:B------:R0:W-:Y:S01]  /*15d20*/  @P1 STG.E.U16 desc[UR36][R6.64+0x92], R11 ;  /* 0x0000920b06001986 */ /* 0x0001e2000c101524 */
[----:B------:R-:W-:Y:S02]  /*15d30*/  ISETP.GT.AND P1, PT, R0, 0x50, P2 ;  /* 0x000000500000780c */ /* 0x000fe40001724270 */
[----:B------:R-:W-:Y:S02]  /*15d40*/  F2FP.F16.F32.PACK_AB R9, RZ, R9 ;  /* 0x00000009ff09723e */ /* 0x000fe400000000ff */
[----:B------:R-:W-:Y:S01]  /*15d50*/  F2FP.F16.F32.PACK_AB R8, RZ, R3 ;  /* 0x00000003ff08723e */ /* 0x000fe200000000ff */
[----:B------:R-:W-:Y:S01]  /*15d60*/  FMUL R3, R230, R2 ;  /* 0x00000002e6037220 */ /* 0x000fe20000400000 */
[C---:B------:R-:W-:Y:S01]  /*15d70*/  ISETP.GT.AND P0, PT, R0.reuse, 0x51, P2 ;  /* 0x000000510000780c */ /* 0x040fe20001704270 */
[----:B------:R1:W-:Y:S01]  /*15d80*/  @P4 STG.E.U16 desc[UR36][R4.64+0xa0], R10 ;  /* 0x0000a00a04004986 */ /* 0x0003e2000c101524 */
[----:B------:R-:W-:Y:S02]  /*15d90*/  ISETP.GT.AND P4, PT, R0, 0x58, P3 ;  /* 0x000000580000780c */ /* 0x000fe40001f84270 */
[----:B0-----:R-:W-:-:S02]  /*15da0*/  PRMT R11, R9, 0x7610, R11 ;  /* 0x00007610090b7816 */ /* 0x001fc4000000000b */
[----:B------:R-:W-:Y:S01]  /*15db0*/  F2FP.F16.F32.PACK_AB R9, RZ, R3 ;  /* 0x00000003ff09723e */ /* 0x000fe200000000ff */
[-C--:B------:R-:W-:Y:S01]  /*15dc0*/  FMUL R3, R228, R2.reuse ;  /* 0x00000002e4037220 */ /* 0x080fe20000400000 */
[----:B------:R-:W-:Y:S01]  /*15dd0*/  PRMT R13, R8, 0x7610, R13 ;  /* 0x00007610080d7816 */ /* 0x000fe2000000000d */
[----:B------:R-:W-:Y:S01]  /*15de0*/  FMUL R8, R229, R2 ;  /* 0x00000002e5087220 */ /* 0x000fe20000400000 */
[----:B------:R-:W-:Y:S01]  /*15df0*/  @P5 STG.E.U16 desc[UR36][R4.64+0xa2], R12 ;  /* 0x0000a20c04005986 */ /* 0x000fe2000c101524 */
[----:B------:R-:W-:Y:S02]  /*15e00*/  ISETP.GT.AND P5, PT, R0, 0x59, P3 ;  /* 0x000000590000780c */ /* 0x000fe40001fa4270 */
[----:B------:R-:W-:Y:S01]  /*15e10*/  F2FP.F16.F32.PACK_AB R3, RZ, R3 ;  /* 0x00000003ff03723e */ /* 0x000fe200000000ff */
[----:B------:R0:W-:Y:S01]  /*15e20*/  @P1 STG.E.U16 desc[UR36][R6.64+0xa0], R11 ;  /* 0x0000a00b06001986 */ /* 0x0001e2000c101524 */
[----:B-1----:R-:W-:Y:S01]  /*15e30*/  F2FP.F16.F32.PACK_AB R10, RZ, R8 ;  /* 0x00000008ff0a723e */ /* 0x002fe200000000ff */
[----:B------:R-:W-:-:S02]  /*15e40*/  FMUL R8, R227, R2 ;  /* 0x00000002e3087220 */ /* 0x000fc40000400000 */
[----:B------:R-:W-:Y:S01]  /*15e50*/  @P0 STG.E.U16 desc[UR36][R6.64+0xa2], R13 ;  /* 0x0000a20d06000986 */ /* 0x000fe2000c101524 */
[C---:B------:R-:W-:Y:S02]  /*15e60*/  ISETP.GT.AND P0, PT, R0.reuse, 0x58, P2 ;  /* 0x000000580000780c */ /* 0x040fe40001704270 */
[C---:B------:R-:W-:Y:S01]  /*15e70*/  ISETP.GT.AND P1, PT, R0.reuse, 0x59, P2 ;  /* 0x000000590000780c */ /* 0x040fe20001724270 */
[----:B------:R1:W-:Y:S01]  /*15e80*/  @P4 STG.E.U16 desc[UR36][R4.64+0xb0], R9 ;  /* 0x0000b00904004986 */ /* 0x0003e2000c101524 */
[----:B------:R-:W-:Y:S02]  /*15e90*/  ISETP.GT.AND P4, PT, R0, 0x60, P3 ;  /* 0x000000600000780c */ /* 0x000fe40001f84270 */
[----:B0-----:R-:W-:Y:S01]  /*15ea0*/  PRMT R11, R3, 0x7610, R11 ;  /* 0x00007610030b7816 */ /* 0x001fe2000000000b */
[----:B------:R-:W-:Y:S01]  /*15eb0*/  FMUL R3, R226, R2 ;  /* 0x00000002e2037220 */ /* 0x000fe20000400000 */
[----:B------:R-:W-:Y:S01]  /*15ec0*/  F2FP.F16.F32.PACK_AB R8, RZ, R8 ;  /* 0x00000008ff08723e */ /* 0x000fe200000000ff */
[----:B------:R0:W-:Y:S03]  /*15ed0*/  @P5 STG.E.U16 desc[UR36][R4.64+0xb2], R10 ;  /* 0x0000b20a04005986 */ /* 0x0001e6000c101524 */
[----:B-1----:R-:W-:Y:S01]  /*15ee0*/  F2FP.F16.F32.PACK_AB R9, RZ, R3 ;  /* 0x00000003ff09723e */ /* 0x002fe200000000ff */
[-C--:B------:R-:W-:Y:S01]  /*15ef0*/  FMUL R3, R225, R2.reuse ;  /* 0x00000002e1037220 */ /* 0x080fe20000400000 */
[----:B------:R-:W-:Y:S01]  /*15f00*/  PRMT R12, R8, 0x7610, R12 ;  /* 0x00007610080c7816 */ /* 0x000fe2000000000c */
[----:B------:R-:W-:Y:S01]  /*15f10*/  FMUL R8, R224, R2 ;  /* 0x00000002e0087220 */ /* 0x000fe20000400000 */
[----:B------:R1:W-:Y:S01]  /*15f20*/  @P0 STG.E.U16 desc[UR36][R6.64+0xb0], R11 ;  /* 0x0000b00b06000986 */ /* 0x0003e2000c101524 */
[----:B0-----:R-:W-:-:S02]  /*15f30*/  PRMT R10, R9, 0x7610, R10 ;  /* 0x00007610090a7816 */ /* 0x001fc4000000000a */
[----:B------:R-:W-:Y:S01]  /*15f40*/  F2FP.F16.F32.PACK_AB R3, RZ, R3 ;  /* 0x00000003ff03723e */ /* 0x000fe200000000ff */
[----:B------:R0:W-:Y:S01]  /*15f50*/  @P1 STG.E.U16 desc[UR36][R6.64+0xb2], R12 ;  /* 0x0000b20c06001986 */ /* 0x0001e2000c101524 */
[C---:B------:R-:W-:Y:S01]  /*15f60*/  ISETP.GT.AND P5, PT, R0.reuse, 0x61, P3 ;  /* 0x000000610000780c */ /* 0x040fe20001fa4270 */
[-C--:B------:R-:W-:Y:S01]  /*15f70*/  FMUL R9, R223, R2.reuse ;  /* 0x00000002df097220 */ /* 0x080fe20000400000 */
[C---:B------:R-:W-:Y:S01]  /*15f80*/  ISETP.GT.AND P1, PT, R0.reuse, 0x60, P2 ;  /* 0x000000600000780c */ /* 0x040fe20001724270 */
[----:B------:R-:W-:Y:S01]  /*15f90*/  @P4 STG.E.U16 desc[UR36][R4.64+0xc0], R10 ;  /* 0x0000c00a04004986 */ /* 0x000fe2000c101524 */
[----:B------:R-:W-:Y:S02]  /*15fa0*/  ISETP.GT.AND P4, PT, R0, 0x61, P2 ;  /* 0x000000610000780c */ /* 0x000fe40001784270 */
[----:B-1----:R-:W-:Y:S01]  /*15fb0*/  PRMT R11, R3, 0x7610, R11 ;  /* 0x00007610030b7816 */ /* 0x002fe2000000000b */
[----:B------:R-:W-:Y:S01]  /*15fc0*/  FMUL R3, R222, R2 ;  /* 0x00000002de037220 */ /* 0x000fe20000400000 */
[----:B------:R-:W-:-:S02]  /*15fd0*/  F2FP.F16.F32.PACK_AB R8, RZ, R8 ;  /* 0x00000008ff08723e */ /* 0x000fc400000000ff */
[----:B------:R-:W-:Y:S02]  /*15fe0*/  F2FP.F16.F32.PACK_AB R9, RZ, R9 ;  /* 0x00000009ff09723e */ /* 0x000fe400000000ff */
[----:B0-----:R-:W-:Y:S02]  /*15ff0*/  PRMT R12, R8, 0x7610, R12 ;  /* 0x00007610080c7816 */ /* 0x001fe4000000000c */
[----:B------:R-:W-:Y:S01]  /*16000*/  F2FP.F16.F32.PACK_AB R8, RZ, R3 ;  /* 0x00000003ff08723e */ /* 0x000fe200000000ff */
[-C--:B------:R-:W-:Y:S01]  /*16010*/  FMUL R3, R221, R2.reuse ;  /* 0x00000002dd037220 */ /* 0x080fe20000400000 */
[----:B------:R-:W-:Y:S01]  /*16020*/  PRMT R13, R9, 0x7610, R13 ;  /* 0x00007610090d7816 */ /* 0x000fe2000000000d */
[----:B------:R0:W-:Y:S01]  /*16030*/  @P5 STG.E.U16 desc[UR36][R4.64+0xc2], R11 ;  /* 0x0000c20b04005986 */ /* 0x0001e2000c101524 */
[----:B------:R-:W-:Y:S02]  /*16040*/  ISETP.GT.AND P0, PT, R0, 0x68, P3 ;  /* 0x000000680000780c */ /* 0x000fe40001f04270 */
[----:B------:R-:W-:Y:S01]  /*16050*/  F2FP.F16.F32.PACK_AB R9, RZ, R3 ;  /* 0x00000003ff09723e */ /* 0x000fe200000000ff */
[----:B------:R1:W-:Y:S01]  /*16060*/  @P1 STG.E.U16 desc[UR36][R6.64+0xc0], R12 ;  /* 0x0000c00c06001986 */ /* 0x0003e2000c101524 */
[----:B------:R-:W-:-:S03]  /*16070*/  FMUL R3, R219, R2 ;  /* 0x00000002db037220 */ /* 0x000fc60000400000 */
[----:B------:R-:W-:Y:S01]  /*16080*/  @P4 STG.E.U16 desc[UR36][R6.64+0xc2], R13 ;  /* 0x0000c20d06004986 */ /* 0x000fe2000c101524 */
[----:B------:R-:W-:Y:S02]  /*16090*/  ISETP.GT.AND P4, PT, R0, 0x69, P3 ;  /* 0x000000690000780c */ /* 0x000fe40001f84270 */
[----:B------:R-:W-:Y:S01]  /*160a0*/  PRMT R14, R8, 0x7610, R14 ;  /* 0x00007610080e7816 */ /* 0x000fe2000000000e */
[-C--:B------:R-:W-:Y:S01]  /*160b0*/  FMUL R8, R220, R2.reuse ;  /* 0x00000002dc087220 */ /* 0x080fe20000400000 */
[----:B------:R-:W-:Y:S02]  /*160c0*/  F2FP.F16.F32.PACK_AB R3, RZ, R3 ;  /* 0x00000003ff03723e */ /* 0x000fe400000000ff */
[----:B------:R-:W-:Y:S01]  /*160d0*/  ISETP.GT.AND P1, PT, R0, 0x68, P2 ;  /* 0x000000680000780c */ /* 0x000fe20001724270 */
[----:B------:R-:W-:Y:S01]  /*160e0*/  @P0 STG.E.U16 desc[UR36][R4.64+0xd0], R14 ;  /* 0x0000d00e04000986 */ /* 0x000fe2000c101524 */
[----:B0-----:R-:W-:Y:S01]  /*160f0*/  PRMT R11, R3, 0x7610, R11 ;  /* 0x00007610030b7816 */ /* 0x001fe2000000000b */
[----:B------:R-:W-:Y:S01]  /*16100*/  FMUL R3, R217, R2 ;  /* 0x00000002d9037220 */ /* 0x000fe20000400000 */
[----:B------:R-:W-:Y:S01]  /*16110*/  F2FP.F16.F32.PACK_AB R10, RZ, R8 ;  /* 0x00000008ff0a723e */ /* 0x000fe200000000ff */
[----:B------:R-:W-:Y:S01]  /*16120*/  FMUL R8, R218, R2 ;  /* 0x00000002da087220 */ /* 0x000fe20000400000 */
[C---:B------:R-:W-:Y:S01]  /*16130*/  ISETP.GT.AND P0, PT, R0.reuse, 0x69, P2 ;  /* 0x000000690000780c */ /* 0x040fe20001704270 */
[----:B------:R0:W-:Y:S01]  /*16140*/  @P4 STG.E.U16 desc[UR36][R4.64+0xd2], R9 ;  /* 0x0000d20904004986 */ /* 0x0001e2000c101524 */
[----:B------:R-:W-:-:S02]  /*16150*/  ISETP.GT.AND P5, PT, R0, 0x70, P3 ;  /* 0x000000700000780c */ /* 0x000fc40001fa4270 */
[----:B------:R-:W-:-:S04]  /*16160*/  F2FP.F16.F32.PACK_AB R8, RZ, R8 ;  /* 0x00000008ff08723e */ /* 0x000fc800000000ff */
[----:B-1----:R-:W-:Y:S02]  /*16170*/  PRMT R12, R8, 0x7610, R12 ;  /* 0x00007610080c7816 */ /* 0x002fe4000000000c */
[----:B0-----:R-:W-:Y:S01]  /*16180*/  F2FP.F16.F32.PACK_AB R9, RZ, R3 ;  /* 0x00000003ff09723e */ /* 0x001fe200000000ff */
[-C--:B------:R-:W-:Y:S01]  /*16190*/  FMUL R3, R216, R2.reuse ;  /* 0x00000002d8037220 */ /* 0x080fe20000400000 */
[----:B------:R-:W-:Y:S01]  /*161a0*/  FMUL R8, R215, R2 ;  /* 0x00000002d7087220 */ /* 0x000fe20000400000 */
[----:B------:R0:W-:Y:S03]  /*161b0*/  @P1 STG.E.U16 desc[UR36][R6.64+0xd0], R10 ;  /* 0x0000d00a06001986 */ /* 0x0001e6000c101524 */
[----:B------:R-:W-:Y:S01]  /*161c0*/  F2FP.F16.F32.PACK_AB R3, RZ, R3 ;  /* 0x00000003ff03723e */ /* 0x000fe200000000ff */
[----:B------:R1:W-:Y:S01]  /*161d0*/  @P0 STG.E.U16 desc[UR36][R6.64+0xd2], R11 ;  /* 0x0000d20b06000986 */ /* 0x0003e2000c101524 */
[----:B------:R-:W-:-:S02]  /*161e0*/  ISETP.GT.AND P1, PT, R0, 0x70, P2 ;  /* 0x000000700000780c */ /* 0x000fc40001724270 */
[----:B------:R-:W-:Y:S01]  /*161f0*/  F2FP.F16.F32.PACK_AB R8, RZ, R8 ;  /* 0x00000008ff08723e */ /* 0x000fe200000000ff */
[----:B------:R2:W-:Y:S01]  /*16200*/  @P5 STG.E.U16 desc[UR36][R4.64+0xe0], R12 ;  /* 0x0000e00c04005986 */ /* 0x0005e2000c101524 */
[----:B0-----:R-:W-:Y:S01]  /*16210*/  PRMT R10, R9, 0x7610, R10 ;  /* 0x00007610090a7816 */ /* 0x001fe2000000000a */
[-C--:B------:R-:W-:Y:S01]  /*16220*/  FMUL R9, R214, R2.reuse ;  /* 0x00000002d6097220 */ /* 0x080fe20000400000 */
[----:B-1----:R-:W-:Y:S01]  /*16230*/  PRMT R11, R3, 0x7610, R11 ;  /* 0x00007610030b7816 */ /* 0x002fe2000000000b */
[----:B------:R-:W-:-:S03]  /*16240*/  FMUL R3, R213, R2 ;  /* 0x00000002d5037220 */ /* 0x000fc60000400000 */
[----:B------:R-:W-:Y:S02]  /*16250*/  F2FP.F16.F32.PACK_AB R9, RZ, R9 ;  /* 0x00000009ff09723e */ /* 0x000fe400000000ff */
[----:B--2---:R-:W-:Y:S02]  /*16260*/  PRMT R12, R8, 0x7610, R12 ;  /* 0x00007610080c7816 */ /* 0x004fe4000000000c */
[----:B------:R-:W-:Y:S01]  /*16270*/  F2FP.F16.F32.PACK_AB R8, RZ, R3 ;  /* 0x00000003ff08723e */ /* 0x000fe200000000ff */
[----:B------:R-:W-:Y:S01]  /*16280*/  FMUL R3, R212, R2 ;  /* 0x00000002d4037220 */ /* 0x000fe20000400000 */
[C---:B------:R-:W-:Y:S02]  /*16290*/  ISETP.GT.AND P4, PT, R0.reuse, 0x71, P2 ;  /* 0x000000710000780c */ /* 0x040fe40001784270 */
[----:B------:R-:W-:Y:S01]  /*162a0*/  ISETP.GT.AND P5, PT, R0, 0x78, P3 ;  /* 0x000000780000780c */ /* 0x000fe20001fa4270 */
[----:B------:R0:W-:Y:S01]  /*162b0*/  @P6 STG.E.U16 desc[UR36][R4.64+0xe2], R10 ;  /* 0x0000e20a04006986 */ /* 0x0001e2000c101524 */
[----:B------:R-:W-:-:S02]  /*162c0*/  PRMT R13, R9, 0x7610, R13 ;  /* 0x00007610090d7816 */ /* 0x000fc4000000000d */
[----:B------:R-:W-:Y:S01]  /*162d0*/  F2FP.F16.F32.PACK_AB R9, RZ, R3 ;  /* 0x00000003ff09723e */ /* 0x000fe200000000ff */
[----:B------:R1:W-:Y:S01]  /*162e0*/  @P1 STG.E.U16 desc[UR36][R6.64+0xe0], R11 ;  /* 0x0000e00b06001986 */ /* 0x0003e2000c101524 */
[----:B------:R-:W-:Y:S01]  /*162f0*/  ISETP.GT.AND P0, PT, R0, 0x79, P3 ;  /* 0x000000790000780c */ /* 0x000fe20001f04270 */
[-C--:B------:R-:W-:Y:S01]  /*16300*/  FMUL R3, R210, R2.reuse ;  /* 0x00000002d2037220 */ /* 0x080fe20000400000 */
[----:B------:R-:W-:Y:S02]  /*16310*/  ISETP.GT.AND P1, PT, R0, 0x78, P2 ;  /* 0x000000780000780c */ /* 0x000fe40001724270 */
[----:B------:R-:W-:Y:S01]  /*16320*/  PRMT R14, R8, 0x7610, R14 ;  /* 0x00007610080e7816 */ /* 0x000fe2000000000e */
[----:B------:R-:W-:Y:S01]  /*16330*/  FMUL R8, R211, R2 ;  /* 0x00000002d3087220 */ /* 0x000fe20000400000 */
[----:B------:R-:W-:Y:S01]  /*16340*/  F2FP.F16.F32.PACK_AB R3, RZ, R3 ;  /* 0x00000003ff03723e */ /* 0x000fe200000000ff */
[----:B------:R2:W-:Y:S01]  /*16350*/  @P4 STG.E.U16 desc[UR36][R6.64+0xe2], R12 ;  /* 0x0000e20c06004986 */ /* 0x0005e2000c101524 */
[----:B------:R-:W-:-:S02]  /*16360*/  ISETP.GT.AND P4, PT, R0, 0x79, P2 ;  /* 0x000000790000780c */ /* 0x000fc40001784270 */
[----:B0-----:R-:W-:Y:S01]  /*16370*/  F2FP.F16.F32.PACK_AB R10, RZ, R8 ;  /* 0x00000008ff0a723e */ /* 0x001fe200000000ff */
[----:B------:R-:W-:Y:S01]  /*16380*/  @P5 STG.E.U16 desc[UR36][R4.64+0xf0], R13 ;  /* 0x0000f00d04005986 */ /* 0x000fe2000c101524 */
[----:B-1----:R-:W-:Y:S01]  /*16390*/  PRMT R11, R3, 0x7610, R11 ;  /* 0x00007610030b7816 */ /* 0x002fe2000000000b */
[-C--:B------:R-:W-:Y:S01]  /*163a0*/  FMUL R3, R208, R2.reuse ;  /* 0x00000002d0037220 */ /* 0x080fe20000400000 */
[----:B------:R-:W-:Y:S01]  /*163b0*/  FMUL R8, R209, R2 ;  /* 0x00000002d1087220 */ /* 0x000fe20000400000 */
[C---:B------:R-:W-:Y:S01]  /*163c0*/  ISETP.GT.AND P5, PT, R0.reuse, 0x80, P3 ;  /* 0x000000800000780c */ /* 0x040fe20001fa4270 */
[----:B------:R-:W-:Y:S01]  /*163d0*/  @P0 STG.E.U16 desc[UR36][R4.64+0xf2], R14 ;  /* 0x0000f20e04000986 */ /* 0x000fe2000c101524 */
[----:B------:R-:W-:-:S03]  /*163e0*/  ISETP.GT.AND P6, PT, R0, 0x81, P3 ;  /* 0x000000810000780c */ /* 0x000fc60001fc4270 */
[----:B------:R0:W-:Y:S01]  /*163f0*/  @P1 STG.E.U16 desc[UR36][R6.64+0xf0], R9 ;  /* 0x0000f00906001986 */ /* 0x0001e2000c101524 */
[----:B------:R-:W-:-:S04]  /*16400*/  F2FP.F16.F32.PACK_AB R8, RZ, R8 ;  /* 0x00000008ff08723e */ /* 0x000fc800000000ff */
[----:B--2---:R-:W-:Y:S01]  /*16410*/  PRMT R12, R8, 0x7610, R12 ;  /* 0x00007610080c7816 */ /* 0x004fe2000000000c */
[-C--:B------:R-:W-:Y:S01]  /*16420*/  FMUL R8, R206, R2.reuse ;  /* 0x00000002ce087220 */ /* 0x080fe20000400000 */
[----:B0-----:R-:W-:Y:S01]  /*16430*/  F2FP.F16.F32.PACK_AB R9, RZ, R3 ;  /* 0x00000003ff09723e */ /* 0x001fe200000000ff */
[----:B------:R-:W-:Y:S01]  /*16440*/  FMUL R3, R207, R2 ;  /* 0x00000002cf037220 */ /* 0x000fe20000400000 */
[----:B------:R0:W-:Y:S01]  /*16450*/  @P4 STG.E.U16 desc[UR36][R6.64+0xf2], R10 ;  /* 0x0000f20a06004986 */ /* 0x0001e2000c101524 */
[----:B------:R-:W-:-:S03]  /*16460*/  ISETP.GT.AND P0, PT, R0, 0x80, P2 ;  /* 0x000000800000780c */ /* 0x000fc60001704270 */
[----:B------:R-:W-:Y:S01]  /*16470*/  F2FP.F16.F32.PACK_AB R3, RZ, R3 ;  /* 0x00000003ff03723e */ /* 0x000fe200000000ff */
[----:B------:R1:W-:Y:S01]  /*16480*/  @P5 STG.E.U16 desc[UR36][R4.64+0x100], R11 ;  /* 0x0001000b04005986 */ /* 0x0003e2000c101524 */
[----:B------:R-:W-:Y:S02]  /*16490*/  ISETP.GT.AND P1, PT, R0, 0x81, P2 ;  /* 0x000000810000780c */ /* 0x000fe40001724270 */
[----:B------:R-:W-:Y:S01]  /*164a0*/  F2FP.F16.F32.PACK_AB R8, RZ, R8 ;  /* 0x00000008ff08723e */ /* 0x000fe200000000ff */
[----:B------:R2:W-:Y:S01]  /*164b0*/  @P6 STG.E.U16 desc[UR36][R4.64+0x102], R12 ;  /* 0x0001020c04006986 */ /* 0x0005e2000c101524 */
[----:B0-----:R-:W-:Y:S01]  /*164c0*/  PRMT R10, R9, 0x7610, R10 ;  /* 0x00007610090a7816 */ /* 0x001fe2000000000a */
[-C--:B------:R-:W-:Y:S01]  /*164d0*/  FMUL R9, R205, R2.reuse ;  /* 0x00000002cd097220 */ /* 0x080fe20000400000 */
[----:B-1----:R-:W-:Y:S01]  /*164e0*/  PRMT R11, R3, 0x7610, R11 ;  /* 0x00007610030b7816 */ /* 0x002fe2000000000b */
[----:B------:R-:W-:Y:S01]  /*164f0*/  FMUL R3, R204, R2 ;  /* 0x00000002cc037220 */ /* 0x000fe20000400000 */
[----:B------:R-:W-:-:S02]  /*16500*/  ISETP.GT.AND P4, PT, R0, 0x88, P3 ;  /* 0x000000880000780c */ /* 0x000fc40001f84270 */
[----:B--2---:R-:W-:Y:S02]  /*16510*/  PRMT R12, R8, 0x7610, R12 ;  /* 0x00007610080c7816 */ /* 0x004fe4000000000c */
[----:B------:R-:W-:Y:S01]  /*16520*/  F2FP.F16.F32.PACK_AB R8, RZ, R3 ;  /* 0x00000003ff08723e */ /* 0x000fe200000000ff */
[-C--:B------:R-:W-:Y:S01]  /*16530*/  FMUL R3, R203, R2.reuse ;  /* 0x00000002cb037220 */ /* 0x080fe20000400000 */
[----:B------:R-:W-:Y:S02]  /*16540*/  F2FP.F16.F32.PACK_AB R9, RZ, R9 ;  /* 0x00000009ff09723e */ /* 0x000fe400000000ff */
[C---:B------:R-:W-:Y:S01]  /*16550*/  ISETP.GT.AND P5, PT, R0.reuse, 0x89, P3 ;  /* 0x000000890000780c */ /* 0x040fe20001fa4270 */
[----:B------:R0:W-:Y:S01]  /*16560*/  @P0 STG.E.U16 desc[UR36][R6.64+0x100], R10 ;  /* 0x0001000a06000986 */ /* 0x0001e2000c101524 */
[----:B------:R-:W-:Y:S02]  /*16570*/  PRMT R13, R9, 0x7610, R13 ;  /* 0x00007610090d7816 */ /* 0x000fe4000000000d */
[----:B------:R-:W-:Y:S01]  /*16580*/  F2FP.F16.F32.PACK_AB R9, RZ, R3 ;  /* 0x00000003ff09723e */ /* 0x000fe200000000ff */
[----:B------:R1:W-:Y:S01]  /*16590*/  @P1 STG.E.U16 desc[UR36][R6.64+0x102], R11 ;  /* 0x0001020b06001986 */ /* 0x0003e2000c101524 */
[C---:B------:R-:W-:Y:S01]  /*165a0*/  ISETP.GT.AND P0, PT, R0.reuse, 0x88, P2 ;  /* 0x000000880000780c */ /* 0x040fe20001704270 */
[----:B------:R-:W-:Y:S01]  /*165b0*/  FMUL R3, R201, R2 ;  /* 0x00000002c9037220 */ /* 0x000fe20000400000 */
[----:B------:R-:W-:-:S02]  /*165c0*/  ISETP.GT.AND P1, PT, R0, 0x89, P2 ;  /* 0x000000890000780c */ /* 0x000fc40001724270 */
[----:B------:R-:W-:Y:S01]  /*165d0*/  PRMT R14, R8, 0x7610, R14 ;  /* 0x00007610080e7816 */ /* 0x000fe2000000000e */
[----:B------:R-:W-:Y:S01]  /*165e0*/  FMUL R8, R202, R2 ;  /* 0x00000002ca087220 */ /* 0x000fe20000400000 */
[----:B------:R-:W-:Y:S01]  /*165f0*/  F2FP.F16.F32.PACK_AB R3, RZ, R3 ;  /* 0x00000003ff03723e */ /* 0x000fe200000000ff */
[----:B------:R2:W-:Y:S01]  /*16600*/  @P4 STG.E.U16 desc[UR36][R4.64+0x110], R12 ;  /* 0x0001100c04004986 */ /* 0x0005e2000c101524 */
[----:B------:R-:W-:Y:S02]  /*16610*/  ISETP.GT.AND P4, PT, R0, 0x90, P3 ;  /* 0x000000900000780c */ /* 0x000fe40001f84270 */
        /* <DEDUP_REMOVED lines=9> */
[----:B------:R-:W-:Y:S02]  /*166b0*/  F2FP.F16.F32.PACK_AB R8, RZ, R8 ;  /* 0x00000008ff08723e */ /* 0x000fe400000000ff */
[----:B------:R-:W-:Y:S01]  /*166c0*/  ISETP.GT.AND P1, PT, R0, 0x91, P2 ;  /* 0x000000910000780c */ /* 0x000fe20001724270 */
[----:B------:R1:W-:Y:S01]  /*166d0*/  @P4 STG.E.U16 desc[UR36][R4.64+0x120], R10 ;  /* 0x0001200a04004986 */ /* 0x0003e2000c101524 */
[----:B--2---:R-:W-:Y:S01]  /*166e0*/  PRMT R12, R8, 0x7610, R12 ;  /* 0x00007610080c7816 */ /* 0x004fe2000000000c */
[-C--:B------:R-:W-:Y:S01]  /*166f0*/  FMUL R8, R197, R2.reuse ;  /* 0x00000002c5087220 */ /* 0x080fe20000400000 */
[----:B0-----:R-:W-:Y:S01]  /*16700*/  F2FP.F16.F32.PACK_AB R9, RZ, R3 ;  /* 0x00000003ff09723e */ /* 0x001fe200000000ff */
[----:B------:R-:W-:Y:S01]  /*16710*/  FMUL R3, R198, R2 ;  /* 0x00000002c6037220 */ /* 0x000fe20000400000 */
[----:B------:R-:W-:Y:S01]  /*16720*/  ISETP.GT.AND P4, PT, R0, 0x98, P3 ;  /* 0x000000980000780c */ /* 0x000fe20001f84270 */
[----:B------:R0:W-:Y:S03]  /*16730*/  @P5 STG.E.U16 desc[UR36][R4.64+0x122], R11 ;  /* 0x0001220b04005986 */ /* 0x0001e6000c101524 */
[----:B------:R-:W-:-:S02]  /*16740*/  F2FP.F16.F32.PACK_AB R3, RZ, R3 ;  /* 0x00000003ff03723e */ /* 0x000fc400000000ff */
[----:B-1----:R-:W-:Y:S01]  /*16750*/  PRMT R10, R9, 0x7610, R10 ;  /* 0x00007610090a7816 */ /* 0x002fe2000000000a */
[----:B------:R-:W-:Y:S01]  /*16760*/  FMUL R9, R196, R2 ;  /* 0x00000002c4097220 */ /* 0x000fe20000400000 */
[----:B------:R-:W-:Y:S01]  /*16770*/  F2FP.F16.F32.PACK_AB R8, RZ, R8 ;  /* 0x00000008ff08723e */ /* 0x000fe200000000ff */
[----:B------:R1:W-:Y:S01]  /*16780*/  @P0 STG.E.U16 desc[UR36][R6.64+0x120], R12 ;  /* 0x0001200c06000986 */ /* 0x0003e2000c101524 */
[----:B0-----:R-:W-:Y:S01]  /*16790*/  PRMT R11, R3, 0x7610, R11 ;  /* 0x00007610030b7816 */ /* 0x001fe2000000000b */
[----:B------:R-:W-:Y:S01]  /*167a0*/  FMUL R3, R195, R2 ;  /* 0x00000002c3037220 */ /* 0x000fe20000400000 */
[C---:B------:R-:W-:Y:S01]  /*167b0*/  ISETP.GT.AND P5, PT, R0.reuse, 0x99, P3 ;  /* 0x000000990000780c */ /* 0x040fe20001fa4270 */
[----:B------:R0:W-:Y:S01]  /*167c0*/  @P1 STG.E.U16 desc[UR36][R6.64+0x122], R10 ;  /* 0x0001220a06001986 */ /* 0x0001e2000c101524 */
[----:B------:R-:W-:Y:S02]  /*167d0*/  ISETP.GT.AND P1, PT, R0, 0x98, P2 ;  /* 0x000000980000780c */ /* 0x000fe40001724270 */
[----:B------:R-:W-:-:S02]  /*167e0*/  F2FP.F16.F32.PACK_AB R9, RZ, R9 ;  /* 0x00000009ff09723e */ /* 0x000fc400000000ff */
[----:B-1----:R-:W-:Y:S02]  /*167f0*/  PRMT R12, R8, 0x7610, R12 ;  /* 0x00007610080c7816 */ /* 0x002fe4000000000c */
[----:B------:R-:W-:Y:S01]  /*16800*/  F2FP.F16.F32.PACK_AB R8, RZ, R3 ;  /* 0x00000003ff08723e */ /* 0x000fe200000000ff */
[-C--:B------:R-:W-:Y:S01]  /*16810*/  FMUL R3, R194, R2.reuse ;  /* 0x00000002c2037220 */ /* 0x080fe20000400000 */
[C---:B------:R-:W-:Y:S01]  /*16820*/  ISETP.GT.AND P0, PT, R0.reuse, 0x99, P2 ;  /* 0x000000990000780c */ /* 0x040fe20001704270 */
[----:B------:R1:W-:Y:S01]  /*16830*/  @P4 STG.E.U16 desc[UR36][R4.64+0x130], R11 ;  /* 0x0001300b04004986 */ /* 0x0003e2000c101524 */
[----:B------:R-:W-:Y:S02]  /*16840*/  ISETP.GT.AND P4, PT, R0, 0xa0, P3 ;  /* 0x000000a00000780c */ /* 0x000fe40001f84270 */
[----:B------:R-:W-:Y:S02]  /*16850*/  PRMT R13, R9, 0x7610, R13 ;  /* 0x00007610090d7816 */ /* 0x000fe4000000000d */
[----:B------:R-:W-:Y:S01]  /*16860*/  F2FP.F16.F32.PACK_AB R9, RZ, R3 ;  /* 0x00000003ff09723e */ /* 0x000fe200000000ff */
[-C--:B------:R-:W-:Y:S01]  /*16870*/  FMUL R3, R192, R2.reuse ;  /* 0x00000002c0037220 */ /* 0x080fe20000400000 */
[----:B------:R-:W-:Y:S01]  /*16880*/  PRMT R14, R8, 0x7610, R14 ;  /* 0x00007610080e7816 */ /* 0x000fe2000000000e */
[----:B------:R-:W-:Y:S01]  /*16890*/  FMUL R8, R193, R2 ;  /* 0x00000002c1087220 */ /* 0x000fe20000400000 */
[----:B------:R2:W-:Y:S01]  /*168a0*/  @P5 STG.E.U16 desc[UR36][R4.64+0x132], R12 ;  /* 0x0001320c04005986 */ /* 0x0005e2000c101524 */
[----:B------:R-:W-:-:S02]  /*168b0*/  ISETP.GT.AND P5, PT, R0, 0xa1, P3 ;  /* 0x000000a10000780c */ /* 0x000fc40001fa4270 */
[----:B------:R-:W-:Y:S01]  /*168c0*/  F2FP.F16.F32.PACK_AB R3, RZ, R3 ;  /* 0x00000003ff03723e */ /* 0x000fe200000000ff */
[----:B------:R-:W-:Y:S01]  /*168d0*/  @P1 STG.E.U16 desc[UR36][R6.64+0x130], R13 ;  /* 0x0001300d06001986 */ /* 0x000fe2000c101524 */
[----:B0-----:R-:W-:Y:S01]  /*168e0*/  F2FP.F16.F32.PACK_AB R10, RZ, R8 ;  /* 0x00000008ff0a723e */ /* 0x001fe200000000ff */
[-C--:B------:R-:W-:Y:S01]  /*168f0*/  FMUL R8, R191, R2.reuse ;  /* 0x00000002bf087220 */ /* 0x080fe20000400000 */
[----:B-1----:R-:W-:Y:S01]  /*16900*/  PRMT R11, R3, 0x7610, R11 ;  /* 0x00007610030b7816 */ /* 0x002fe2000000000b */
[----:B------:R-:W-:Y:S01]  /*16910*/  @P0 STG.E.U16 desc[UR36][R6.64+0x132], R14 ;  /* 0x0001320e06000986 */ /* 0x000fe2000c101524 */
[----:B------:R-:W-:Y:S01]  /*16920*/  ISETP.GT.AND P0, PT, R0, 0xa0, P2 ;  /* 0x000000a00000780c */ /* 0x000fe20001704270 */
[----:B------:R-:W-:Y:S01]  /*16930*/  FMUL R3, R190, R2 ;  /* 0x00000002be037220 */ /* 0x000fe20000400000 */
[C---:B------:R-:W-:Y:S01]  /*16940*/  ISETP.GT.AND P1, PT, R0.reuse, 0xa1, P2 ;  /* 0x000000a10000780c */ /* 0x040fe20001724270 */
[----:B------:R0:W-:Y:S01]  /*16950*/  @P4 STG.E.U16 desc[UR36][R4.64+0x140], R9 ;  /* 0x0001400904004986 */ /* 0x0001e2000c101524 */
[----:B------:R-:W-:-:S02]  /*16960*/  ISETP.GT.AND P4, PT, R0, 0xa8, P3 ;  /* 0x000000a80000780c */ /* 0x000fc40001f84270 */
[----:B------:R-:W-:Y:S01]  /*16970*/  F2FP.F16.F32.PACK_AB R8, RZ, R8 ;  /* 0x00000008ff08723e */ /* 0x000fe200000000ff */
[----:B------:R1:W-:Y:S03]  /*16980*/  @P5 STG.E.U16 desc[UR36][R4.64+0x142], R10 ;  /* 0x0001420a04005986 */ /* 0x0003e6000c101524 */
[----:B--2---:R-:W-:Y:S02]  /*16990*/  PRMT R12, R8, 0x7610, R12 ;  /* 0x00007610080c7816 */ /* 0x004fe4000000000c */
[----:B0-----:R-:W-:Y:S01]  /*169a0*/  F2FP.F16.F32.PACK_AB R9, RZ, R3 ;  /* 0x00000003ff09723e */ /* 0x001fe200000000ff */
[-C--:B------:R-:W-:Y:S01]  /*169b0*/  FMUL R3, R189, R2.reuse ;  /* 0x00000002bd037220 */ /* 0x080fe20000400000 */
[-C--:B------:R-:W-:Y:S02]  /*169c0*/  FMUL R8, R188, R2.reuse ;  /* 0x00000002bc087220 */ /* 0x080fe40000400000 */
[----:B-1----:R-:W-:Y:S01]  /*169d0*/  PRMT R10, R9, 0x7610, R10 ;  /* 0x00007610090a7816 */ /* 0x002fe2000000000a */
[----:B------:R0:W-:Y:S01]  /*169e0*/  @P0 STG.E.U16 desc[UR36][R6.64+0x140], R11 ;  /* 0x0001400b06000986 */ /* 0x0001e2000c101524 */
[----:B------:R-:W-:Y:S01]  /*169f0*/  F2FP.F16.F32.PACK_AB R3, RZ, R3 ;  /* 0x00000003ff03723e */ /* 0x000fe200000000ff */
[----:B------:R-:W-:Y:S01]  /*16a00*/  FMUL R9, R187, R2 ;  /* 0x00000002bb097220 */ /* 0x000fe20000400000 */
[C---:B------:R-:W-:Y:S01]  /*16a10*/  ISETP.GT.AND P5, PT, R0.reuse, 0xa9, P3 ;  /* 0x000000a90000780c */ /* 0x040fe20001fa4270 */
[----:B------:R1:W-:Y:S01]  /*16a20*/  @P1 STG.E.U16 desc[UR36][R6.64+0x142], R12 ;  /* 0x0001420c06001986 */ /* 0x0003e2000c101524 */
[----:B------:R-:W-:-:S03]  /*16a30*/  ISETP.GT.AND P1, PT, R0, 0xa8, P2 ;  /* 0x000000a80000780c */ /* 0x000fc60001724270 */
[----:B------:R-:W-:Y:S01]  /*16a40*/  @P4 STG.E.U16 desc[UR36][R4.64+0x150], R10 ;  /* 0x0001500a04004986 */ /* 0x000fe2000c101524 */
[----:B------:R-:W-:Y:S02]  /*16a50*/  ISETP.GT.AND P4, PT, R0, 0xa9, P2 ;  /* 0x000000a90000780c */ /* 0x000fe40001784270 */
[----:B------:R-:W-:Y:S02]  /*16a60*/  F2FP.F16.F32.PACK_AB R8, RZ, R8 ;  /* 0x00000008ff08723e */ /* 0x000fe400000000ff */
[----:B0-----:R-:W-:Y:S01]  /*16a70*/  PRMT R11, R3, 0x7610, R11 ;  /* 0x00007610030b7816 */ /* 0x001fe2000000000b */
[-C--:B------:R-:W-:Y:S01]  /*16a80*/  FMUL R3, R186, R2.reuse ;  /* 0x00000002ba037220 */ /* 0x080fe20000400000 */
[----:B------:R-:W-:Y:S02]  /*16a90*/  F2FP.F16.F32.PACK_AB R9, RZ, R9 ;  /* 0x00000009ff09723e */ /* 0x000fe400000000ff */
[----:B-1----:R-:W-:Y:S02]  /*16aa0*/  PRMT R12, R8, 0x7610, R12 ;  /* 0x00007610080c7816 */ /* 0x002fe4000000000c */
[----:B------:R-:W-:Y:S01]  /*16ab0*/  F2FP.F16.F32.PACK_AB R8, RZ, R3 ;  /* 0x00000003ff08723e */ /* 0x000fe200000000ff */
[----:B------:R-:W-:Y:S01]  /*16ac0*/  FMUL R3, R185, R2 ;  /* 0x00000002b9037220 */ /* 0x000fe20000400000 */
[----:B------:R-:W-:Y:S01]  /*16ad0*/  PRMT R13, R9, 0x7610, R13 ;  /* 0x00007610090d7816 */ /* 0x000fe2000000000d */
[----:B------:R0:W-:Y:S01]  /*16ae0*/  @P5 STG.E.U16 desc[UR36][R4.64+0x152], R11 ;  /* 0x0001520b04005986 */ /* 0x0001e2000c101524 */
[----:B------:R-:W-:-:S02]  /*16af0*/  ISETP.GT.AND P0, PT, R0, 0xb0, P3 ;  /* 0x000000b00000780c */ /* 0x000fc40001f04270 */
        /* <DEDUP_REMOVED lines=26> */
[----:B------:R-:W-:Y:S02]  /*16ca0*/  ISETP.GT.AND P1, PT, R0, 0xb8, P2 ;  /* 0x000000b80000780c */ /* 0x000fe40001724270 */
[----:B------:R-:W-:Y:S02]  /*16cb0*/  F2FP.F16.F32.PACK_AB R8, RZ, R8 ;  /* 0x00000008ff08723e */ /* 0x000fe400000000ff */
[----:B0-----:R-:W-:Y:S01]  /*16cc0*/  PRMT R10, R9, 0x7610, R10 ;  /* 0x00007610090a7816 */ /* 0x001fe2000000000a */
[-C--:B------:R-:W-:Y:S01]  /*16cd0*/  FMUL R9, R178, R2.reuse ;  /* 0x00000002b2097220 */ /* 0x080fe20000400000 */
[----:B-1----:R-:W-:Y:S01]  /*16ce0*/  PRMT R11, R3, 0x7610, R11 ;  /* 0x00007610030b7816 */ /* 0x002fe2000000000b */
[----:B------:R-:W-:Y:S01]  /*16cf0*/  FMUL R3, R177, R2 ;  /* 0x00000002b1037220 */ /* 0x000fe20000400000 */
[----:B------:R0:W-:Y:S02]  /*16d00*/  @P5 STG.E.U16 desc[UR36][R4.64+0x170], R12 ;  /* 0x0001700c04005986 */ /* 0x0001e4000c101524 */
[----:B------:R-:W-:-:S02]  /*16d10*/  F2FP.F16.F32.PACK_AB R9, RZ, R9 ;  /* 0x00000009ff09723e */ /* 0x000fc400000000ff */
[C---:B------:R-:W-:Y:S02]  /*16d20*/  ISETP.GT.AND P4, PT, R0.reuse, 0xb9, P2 ;  /* 0x000000b90000780c */ /* 0x040fe40001784270 */
[----:B------:R-:W-:Y:S02]  /*16d30*/  ISETP.GT.AND P5, PT, R0, 0xc0, P3 ;  /* 0x000000c00000780c */ /* 0x000fe40001fa4270 */
[----:B0-----:R-:W-:Y:S02]  /*16d40*/  PRMT R12, R8, 0x7610, R12 ;  /* 0x00007610080c7816 */ /* 0x001fe4000000000c */
[----:B------:R-:W-:Y:S01]  /*16d50*/  F2FP.F16.F32.PACK_AB R8, RZ, R3 ;  /* 0x00000003ff08723e */ /* 0x000fe200000000ff */
[----:B------:R-:W-:Y:S01]  /*16d60*/  FMUL R3, R176, R2 ;  /* 0x00000002b0037220 */ /* 0x000fe20000400000 */
[----:B------:R-:W-:Y:S01]  /*16d70*/  PRMT R13, R9, 0x7610, R13 ;  /* 0x00007610090d7816 */ /* 0x000fe2000000000d */
[----:B------:R0:W-:Y:S01]  /*16d80*/  @P6 STG.E.U16 desc[UR36][R4.64+0x172], R10 ;  /* 0x0001720a04006986 */ /* 0x0001e2000c101524 */
[----:B------:R-:W-:-:S02]  /*16d90*/  ISETP.GT.AND P0, PT, R0, 0xc1, P3 ;  /* 0x000000c10000780c */ /* 0x000fc40001f04270 */
[----:B------:R-:W-:Y:S01]  /*16da0*/  F2FP.F16.F32.PACK_AB R9, RZ, R3 ;  /* 0x00000003ff09723e */ /* 0x000fe200000000ff */
[----:B------:R1:W-:Y:S01]  /*16db0*/  @P1 STG.E.U16 desc[UR36][R6.64+0x170], R11 ;  /* 0x0001700b06001986 */ /* 0x0003e2000c101524 */
[-C--:B------:R-:W-:Y:S01]  /*16dc0*/  FMUL R3, R174, R2.reuse ;  /* 0x00000002ae037220 */ /* 0x080fe20000400000 */
[----:B------:R-:W-:Y:S02]  /*16dd0*/  ISETP.GT.AND P1, PT, R0, 0xc0, P2 ;  /* 0x000000c00000780c */ /* 0x000fe40001724270 */
        /* <DEDUP_REMOVED lines=40> */
[C---:B------:R-:W-:Y:S01]  /*17060*/  ISETP.GT.AND P0, PT, R0.reuse, 0xd0, P2 ;  /* 0x000000d00000780c */ /* 0x040fe20001704270 */
        /* <DEDUP_REMOVED lines=11> */
[----:B------:R-:W-:Y:S01]  /*17120*/  ISETP.GT.AND P5, PT, R0, 0xd9, P3 ;  /* 0x000000d90000780c */ /* 0x000fe20001fa4270 */
[----:B------:R-:W-:Y:S01]  /*17130*/  FMUL R8, R164, R2 ;  /* 0x00000002a4087220 */ /* 0x000fe20000400000 */
[----:B------:R-:W-:Y:S01]  /*17140*/  @P0 STG.E.U16 desc[UR36][R6.64+0x1a0], R14 ;  /* 0x0001a00e06000986 */ /* 0x000fe2000c101524 */
[----:B------:R-:W-:-:S03]  /*17150*/  ISETP.GT.AND P0, PT, R0, 0xd8, P2 ;  /* 0x000000d80000780c */ /* 0x000fc60001704270 */
[----:B------:R0:W-:Y:S01]  /*17160*/  @P1 STG.E.U16 desc[UR36][R6.64+0x1a2], R9 ;  /* 0x0001a20906001986 */ /* 0x0001e2000c101524 */
[----:B------:R-:W-:Y:S02]  /*17170*/  F2FP.F16.F32.PACK_AB R8, RZ, R8 ;  /* 0x00000008ff08723e */ /* 0x000fe400000000ff */
[----:B------:R-:W-:Y:S02]  /*17180*/  ISETP.GT.AND P1, PT, R0, 0xd9, P2 ;  /* 0x000000d90000780c */ /* 0x000fe40001724270 */
        /* <DEDUP_REMOVED lines=16> */
[----:B------:R1:W-:Y:S01]  /*17290*/  @P1 STG.E.U16 desc[UR36][R6.64+0x1b2], R10 ;  /* 0x0001b20a06001986 */ /* 0x0003e2000c101524 */
[C---:B------:R-:W-:Y:S02]  /*172a0*/  ISETP.GT.AND P1, PT, R0.reuse, 0xe0, P2 ;  /* 0x000000e00000780c */ /* 0x040fe40001724270 */
[----:B------:R-:W-:Y:S02]  /*172b0*/  ISETP.GT.AND P0, PT, R0, 0xe1, P2 ;  /* 0x000000e10000780c */ /* 0x000fe40001704270 */
[----:B0-----:R-:W-:Y:S02]  /*172c0*/  PRMT R12, R8, 0x7610, R12 ;  /* 0x00007610080c7816 */ /* 0x001fe4000000000c */
[----:B------:R-:W-:Y:S01]  /*172d0*/  F2FP.F16.F32.PACK_AB R8, RZ, R3 ;  /* 0x00000003ff08723e */ /* 0x000fe200000000ff */
[----:B------:R-:W-:Y:S01]  /*172e0*/  FMUL R3, R157, R2 ;  /* 0x000000029d037220 */ /* 0x000fe20000400000 */
[----:B------:R0:W-:Y:S01]  /*172f0*/  @P4 STG.E.U16 desc[UR36][R4.64+0x1c0], R11 ;  /* 0x0001c00b04004986 */ /* 0x0001e2000c101524 */
[----:B-1----:R-:W-:-:S02]  /*17300*/  PRMT R10, R9, 0x7610, R10 ;  /* 0x00007610090a7816 */ /* 0x002fc4000000000a */
[----:B------:R-:W-:Y:S01]  /*17310*/  PRMT R13, R8, 0x7610, R13 ;  /* 0x00007610080d7816 */ /* 0x000fe2000000000d */
[----:B------:R-:W-:Y:S01]  /*17320*/  @P5 STG.E.U16 desc[UR36][R4.64+0x1c2], R12 ;  /* 0x0001c20c04005986 */ /* 0x000fe2000c101524 */
[-C--:B------:R-:W-:Y:S01]  /*17330*/  FMUL R8, R156, R2.reuse ;  /* 0x000000029c087220 */ /* 0x080fe20000400000 */
[C---:B------:R-:W-:Y:S02]  /*17340*/  ISETP.GT.AND P4, PT, R0.reuse, 0xe8, P3 ;  /* 0x000000e80000780c */ /* 0x040fe40001f84270 */
[----:B------:R-:W-:Y:S01]  /*17350*/  F2FP.F16.F32.PACK_AB R9, RZ, R3 ;  /* 0x00000003ff09723e */ /* 0x000fe200000000ff */
[----:B------:R-:W-:Y:S01]  /*17360*/  FMUL R3, R155, R2 ;  /* 0x000000029b037220 */ /* 0x000fe20000400000 */
[C---:B------:R-:W-:Y:S02]  /*17370*/  ISETP.GT.AND P5, PT, R0.reuse, 0xe9, P3 ;  /* 0x000000e90000780c */ /* 0x040fe40001fa4270 */
[----:B------:R-:W-:Y:S02]  /*17380*/  ISETP.GT.AND P6, PT, R0, 0xe8, P2 ;  /* 0x000000e80000780c */ /* 0x000fe400017c4270 */
[----:B------:R-:W-:Y:S01]  /*17390*/  F2FP.F16.F32.PACK_AB R8, RZ, R8 ;  /* 0x00000008ff08723e */ /* 0x000fe200000000ff */
[----:B------:R1:W-:Y:S01]  /*173a0*/  @P1 STG.E.U16 desc[UR36][R6.64+0x1c0], R10 ;  /* 0x0001c00a06001986 */ /* 0x0003e2000c101524 */
[----:B------:R-:W-:-:S02]  /*173b0*/  F2FP.F16.F32.PACK_AB R3, RZ, R3 ;  /* 0x00000003ff03723e */ /* 0x000fc400000000ff */
[C---:B------:R-:W-:Y:S01]  /*173c0*/  ISETP.GT.AND P1, PT, R17.reuse, 0x80, PT ;  /* 0x000000801100780c */ /* 0x040fe20003f24270 */
[----:B------:R2:W-:Y:S01]  /*173d0*/  @P0 STG.E.U16 desc[UR36][R6.64+0x1c2], R13 ;  /* 0x0001c20d06000986 */ /* 0x0005e2000c101524 */
[----:B------:R-:W-:Y:S02]  /*173e0*/  ISETP.GT.AND P0, PT, R17, 0x88, PT ;  /* 0x000000881100780c */ /* 0x000fe40003f04270 */
[----:B0-----:R-:W-:Y:S02]  /*173f0*/  PRMT R11, R8, 0x7610, R11 ;  /* 0x00007610080b7816 */ /* 0x001fe4000000000b */
[----:B------:R-:W-:Y:S02]  /*17400*/  PRMT R17, R3, 0x7610, R17 ;  /* 0x0000761003117816 */ /* 0x000fe40000000011 */
[----:B-1----:R-:W-:Y:S01]  /*17410*/  PRMT R10, R9, 0x7610, R10 ;  /* 0x00007610090a7816 */ /* 0x002fe2000000000a */
[----:B------:R-:W-:-:S04]  /*17420*/  FMUL R3, R154, R2 ;  /* 0x000000029a037220 */ /* 0x000fc80000400000 */
[----:B------:R-:W-:Y:S01]  /*17430*/  @P4 STG.E.U16 desc[UR36][R4.64+0x1d0], R10 ;  /* 0x0001d00a04004986 */ /* 0x000fe2000c101524 */
[----:B------:R-:W-:-:S03]  /*17440*/  ISETP.GT.AND P4, PT, R0, 0xe9, P2 ;  /* 0x000000e90000780c */ /* 0x000fc60001784270 */
[----:B------:R0:W-:Y:S01]  /*17450*/  @P5 STG.E.U16 desc[UR36][R4.64+0x1d2], R11 ;  /* 0x0001d20b04005986 */ /* 0x0001e2000c101524 */
[----:B------:R-:W-:-:S03]  /*17460*/  ISETP.GT.AND P5, PT, R0, 0xf0, P3 ;  /* 0x000000f00000780c */ /* 0x000fc60001fa4270 */
[----:B------:R-:W-:Y:S01]  /*17470*/  @P6 STG.E.U16 desc[UR36][R6.64+0x1d0], R17 ;  /* 0x0001d01106006986 */ /* 0x000fe2000c101524 */
[----:B------:R-:W-:Y:S01]  /*17480*/  ISETP.GT.AND P6, PT, R0, 0xf1, P3 ;  /* 0x000000f10000780c */ /* 0x000fe20001fc4270 */
[-C--:B------:R-:W-:Y:S01]  /*17490*/  FMUL R8, R153, R2.reuse ;  /* 0x0000000299087220 */ /* 0x080fe20000400000 */
[----:B------:R-:W-:Y:S01]  /*174a0*/  FMUL R9, R152, R2 ;  /* 0x0000000298097220 */ /* 0x000fe20000400000 */
[----:B--2---:R-:W-:-:S03]  /*174b0*/  F2FP.F16.F32.PACK_AB R13, RZ, R3 ;  /* 0x00000003ff0d723e */ /* 0x004fc600000000ff */
[----:B------:R-:W-:Y:S02]  /*174c0*/  F2FP.F16.F32.PACK_AB R14, RZ, R8 ;  /* 0x00000008ff0e723e */ /* 0x000fe400000000ff */
[----:B------:R-:W-:Y:S01]  /*174d0*/  F2FP.F16.F32.PACK_AB R15, RZ, R9 ;  /* 0x00000009ff0f723e */ /* 0x000fe200000000ff */
[----:B------:R-:W-:Y:S01]  /*174e0*/  @P4 STG.E.U16 desc[UR36][R6.64+0x1d2], R13 ;  /* 0x0001d20d06004986 */ /* 0x000fe2000c101524 */
[----:B------:R-:W-:-:S03]  /*174f0*/  ISETP.GT.AND P4, PT, R0, 0xf1, P2 ;  /* 0x000000f10000780c */ /* 0x000fc60001784270 */
[----:B------:R-:W-:Y:S04]  /*17500*/  @P5 STG.E.U16 desc[UR36][R4.64+0x1e0], R14 ;  /* 0x0001e00e04005986 */ /* 0x000fe8000c101524 */
[----:B------:R-:W-:Y:S01]  /*17510*/  @P6 STG.E.U16 desc[UR36][R4.64+0x1e2], R15 ;  /* 0x0001e20f04006986 */ /* 0x000fe2000c101524 */
[----:B------:R-:W-:Y:S01]  /*17520*/  ISETP.GT.AND P6, PT, R0, 0xf0, P2 ;  /* 0x000000f00000780c */ /* 0x000fe200017c4270 */
[-C--:B0-----:R-:W-:Y:S01]  /*17530*/  FMUL R11, R23, R2.reuse ;  /* 0x00000002170b7220 */ /* 0x081fe20000400000 */
[----:B------:R-:W-:-:S04]  /*17540*/  FMUL R12, R22, R2 ;  /* 0x00000002160c7220 */ /* 0x000fc80000400000 */
[----:B------:R-:W-:Y:S02]  /*17550*/  F2FP.F16.F32.PACK_AB R11, RZ, R11 ;  /* 0x0000000bff0b723e */ /* 0x000fe400000000ff */
[----:B------:R-:W-:Y:S02]  /*17560*/  F2FP.F16.F32.PACK_AB R12, RZ, R12 ;  /* 0x0000000cff0c723e */ /* 0x000fe400000000ff */
[C---:B------:R-:W-:Y:S02]  /*17570*/  ISETP.GT.AND P5, PT, R0.reuse, 0xf8, P3 ;  /* 0x000000f80000780c */ /* 0x040fe40001fa4270 */
[----:B------:R-:W-:Y:S01]  /*17580*/  ISETP.GT.AND P3, PT, R0, 0xf9, P3 ;  /* 0x000000f90000780c */ /* 0x000fe20001f64270 */
[----:B------:R-:W-:Y:S01]  /*17590*/  @P6 STG.E.U16 desc[UR36][R6.64+0x1e0], R11 ;  /* 0x0001e00b06006986 */ /* 0x000fe2000c101524 */
[----:B------:R-:W-:-:S03]  /*175a0*/  FMUL R10, R21, R2 ;  /* 0x00000002150a7220 */ /* 0x000fc60000400000 */
[----:B------:R0:W-:Y:S01]  /*175b0*/  @P4 STG.E.U16 desc[UR36][R6.64+0x1e2], R12 ;  /* 0x0001e20c06004986 */ /* 0x0001e2000c101524 */
[----:B------:R-:W-:Y:S01]  /*175c0*/  ISETP.GT.AND P4, PT, R0, 0xf8, P2 ;  /* 0x000000f80000780c */ /* 0x000fe20001784270 */
[-C--:B------:R-:W-:Y:S01]  /*175d0*/  FMUL R9, R20, R2.reuse ;  /* 0x0000000214097220 */ /* 0x080fe20000400000 */
[-C--:B------:R-:W-:Y:S01]  /*175e0*/  FMUL R8, R18, R2.reuse ;  /* 0x0000000212087220 */ /* 0x080fe20000400000 */
[----:B------:R-:W-:Y:S01]  /*175f0*/  FMUL R3, R19, R2 ;  /* 0x0000000213037220 */ /* 0x000fe20000400000 */
[----:B------:R-:W-:Y:S02]  /*17600*/  F2FP.F16.F32.PACK_AB R10, RZ, R10 ;  /* 0x0000000aff0a723e */ /* 0x000fe400000000ff */
[----:B------:R-:W-:Y:S02]  /*17610*/  ISETP.GT.AND P2, PT, R0, 0xf9, P2 ;  /* 0x000000f90000780c */ /* 0x000fe40001744270 */
[----:B------:R-:W-:Y:S02]  /*17620*/  F2FP.F16.F32.PACK_AB R9, RZ, R9 ;  /* 0x00000009ff09723e */ /* 0x000fe400000000ff */
[----:B------:R-:W-:-:S02]  /*17630*/  F2FP.F16.F32.PACK_AB R8, RZ, R8 ;  /* 0x00000008ff08723e */ /* 0x000fc400000000ff */
[----:B------:R-:W-:Y:S01]  /*17640*/  F2FP.F16.F32.PACK_AB R3, RZ, R3 ;  /* 0x00000003ff03723e */ /* 0x000fe200000000ff */
[----:B------:R-:W-:Y:S01]  /*17650*/  @P5 STG.E.U16 desc[UR36][R4.64+0x1f0], R10 ;  /* 0x0001f00a04005986 */ /* 0x000fe2000c101524 */
[----:B0-----:R-:W-:Y:S01]  /*17660*/  PRMT R12, R8, 0x7610, R12 ;  /* 0x00007610080c7816 */ /* 0x001fe2000000000c */
[----:B------:R-:W-:Y:S01]  /*17670*/  @P4 IMAD.MOV.U32 R8, RZ, RZ, R6 ;  /* 0x000000ffff084224 */ /* 0x000fe200078e0006 */
[----:B------:R-:W-:Y:S01]  /*17680*/  PRMT R11, R3, 0x7610, R11 ;  /* 0x00007610030b7816 */ /* 0x000fe2000000000b */
[----:B------:R0:W-:Y:S01]  /*17690*/  @P3 STG.E.U16 desc[UR36][R4.64+0x1f2], R9 ;  /* 0x0001f20904003986 */ /* 0x0001e2000c101524 */
[----:B------:R-:W-:Y:S02]  /*176a0*/  USHF.L.U32 UR12, UR8, 0x8, URZ ;  /* 0x00000008080c7899 */ /* 0x000fe4000800063f */
[----:B------:R-:W-:Y:S01]  /*176b0*/  USHF.L.U64.HI UR11, UR8, 0x8, UR9 ;  /* 0x00000008080b7899 */ /* 0x000fe20008010209 */
[----:B0-----:R-:W-:-:S03]  /*176c0*/  @P4 IMAD.MOV.U32 R9, RZ, RZ, R7 ;  /* 0x000000ffff094224 */ /* 0x001fc600078e0007 */
[----:B------:R-:W-:Y:S02]  /*176d0*/  MOV R3, UR12 ;  /* 0x0000000c00037c02 */ /* 0x000fe40008000f00 */
[----:B------:R0:W-:Y:S01]  /*176e0*/  @P4 STG.E.U16 desc[UR36][R8.64+0x1f0], R11 ;  /* 0x0001f00b08004986 */ /* 0x0001e2000c101524 */
[C---:B------:R-:W-:Y:S02]  /*176f0*/  ISETP.GT.AND P3, PT, R0.reuse, RZ, P1 ;  /* 0x000000ff0000720c */ /* 0x040fe40000f64270 */
[----:B------:R-:W-:Y:S01]  /*17700*/  ISETP.GT.AND P4, PT, R0, 0x1, P1 ;  /* 0x000000010000780c */ /* 0x000fe20000f84270 */
[-C--:B------:R-:W-:Y:S01]  /*17710*/  FMUL R24, R24, R2.reuse ;  /* 0x0000000218187220 */ /* 0x080fe20000400000 */
[----:B------:R-:W-:Y:S01]  /*17720*/  FMUL R25, R25, R2 ;  /* 0x0000000219197220 */ /* 0x000fe20000400000 */
[----:B0-----:R-:W-:Y:S02]  /*17730*/  @P2 IMAD.MOV.U32 R8, RZ, RZ, R6 ;  /* 0x000000ffff082224 */ /* 0x001fe400078e0006 */
[----:B------:R-:W-:Y:S01]  /*17740*/  @P2 IMAD.MOV.U32 R9, RZ, RZ, R7 ;  /* 0x000000ffff092224 */ /* 0x000fe200078e0007 */
[----:B------:R-:W-:-:S04]  /*17750*/  MOV R7, UR11 ;  /* 0x0000000b00077c02 */ /* 0x000fc80008000f00 */
[----:B------:R0:W-:Y:S01]  /*17760*/  @P2 STG.E.U16 desc[UR36][R8.64+0x1f2], R12 ;  /* 0x0001f20c08002986 */ /* 0x0001e2000c101524 */
[C---:B------:R-:W-:Y:S02]  /*17770*/  IADD3 R6, P2, P6, R4.reuse, UR5, R3 ;  /* 0x0000000504067c10 */ /* 0x040fe4000fe5e003 */
[----:B------:R-:W-:Y:S02]  /*17780*/  IADD3 R4, P5, R4, UR12, RZ ;  /* 0x0000000c04047c10 */ /* 0x000fe4000ffbe0ff */
[C---:B------:R-:W-:Y:S02]  /*17790*/  IADD3.X R7, R5.reuse, UR4, R7, P2, P6 ;  /* 0x0000000405077c10 */ /* 0x040fe400097ec407 */
[----:B------:R-:W-:Y:S02]  /*177a0*/  F2FP.F16.F32.PACK_AB R24, RZ, R24 ;  /* 0x00000018ff18723e */ /* 0x000fe400000000ff */
[----:B------:R-:W-:Y:S02]  /*177b0*/  IADD3.X R5, R5, UR11, RZ, P5, !PT ;  /* 0x0000000b05057c10 */ /* 0x000fe4000affe4ff */
[----:B------:R-:W-:-:S02]  /*177c0*/  F2FP.F16.F32.PACK_AB R25, RZ, R25 ;  /* 0x00000019ff19723e */ /* 0x000fc400000000ff */
[C---:B------:R-:W-:Y:S01]  /*177d0*/  ISETP.GT.AND P2, PT, R0.reuse, RZ, P0 ;  /* 0x000000ff0000720c */ /* 0x040fe20000744270 */
[----:B------:R-:W-:Y:S01]  /*177e0*/  @P3 STG.E.U16 desc[UR36][R4.64], R24 ;  /* 0x0000001804003986 */ /* 0x000fe2000c101524 */
[----:B------:R-:W-:Y:S01]  /*177f0*/  ISETP.GT.AND P3, PT, R0, 0x1, P0 ;  /* 0x000000010000780c */ /* 0x000fe20000764270 */
[-C--:B------:R-:W-:Y:S02]  /*17800*/  FMUL R26, R26, R2.reuse ;  /* 0x000000021a1a7220 */ /* 0x080fe40000400000 */
[----:B------:R-:W-:Y:S01]  /*17810*/  @P4 STG.E.U16 desc[UR36][R4.64+0x2], R25 ;  /* 0x0000021904004986 */ /* 0x000fe2000c101524 */
[----:B------:R-:W-:Y:S01]  /*17820*/  ISETP.GT.AND P4, PT, R0, 0x8, P1 ;  /* 0x000000080000780c */ /* 0x000fe20000f84270 */
[-C--:B------:R-:W-:Y:S01]  /*17830*/  FMUL R27, R27, R2.reuse ;  /* 0x000000021b1b7220 */ /* 0x080fe20000400000 */
[----:B0-----:R-:W-:Y:S01]  /*17840*/  IADD3 R8, P5, R4, UR5, RZ ;  /* 0x0000000504087c10 */ /* 0x001fe2000ffbe0ff */
[----:B------:R-:W-:Y:S01]  /*17850*/  FMUL R28, R28, R2 ;  /* 0x000000021c1c7220 */ /* 0x000fe20000400000 */
[----:B------:R-:W-:-:S02]  /*17860*/  F2FP.F16.F32.PACK_AB R26, RZ, R26 ;  /* 0x0000001aff1a723e */ /* 0x000fc400000000ff */
[----:B------:R-:W-:Y:S02]  /*17870*/  IADD3.X R9, R5, UR4, RZ, P5, !PT ;  /* 0x0000000405097c10 */ /* 0x000fe4000affe4ff */
[----:B------:R-:W-:Y:S02]  /*17880*/  F2FP.F16.F32.PACK_AB R27, RZ, R27 ;  /* 0x0000001bff1b723e */ /* 0x000fe400000000ff */
[----:B------:R-:W-:Y:S01]  /*17890*/  F2FP.F16.F32.PACK_AB R28, RZ, R28 ;  /* 0x0000001cff1c723e */ /* 0x000fe200000000ff */
[----:B------:R-:W-:Y:S01]  /*178a0*/  @P2 STG.E.U16 desc[UR36][R8.64], R26 ;  /* 0x0000001a08002986 */ /* 0x000fe2000c101524 */
[C---:B------:R-:W-:Y:S02]  /*178b0*/  ISETP.GT.AND P5, PT, R0.reuse, 0x9, P1 ;  /* 0x000000090000780c */ /* 0x040fe40000fa4270 */
[C---:B------:R-:W-:Y:S01]  /*178c0*/  ISETP.GT.AND P2, PT, R0.reuse, 0x8, P0 ;  /* 0x000000080000780c */ /* 0x040fe20000744270 */
[----:B------:R-:W-:Y:S01]  /*178d0*/  @P3 STG.E.U16 desc[UR36][R8.64+0x2], R27 ;  /* 0x0000021b08003986 */ /* 0x000fe2000c101524 */
[-C--:B------:R-:W-:Y:S01]  /*178e0*/  FMUL R29, R29, R2.reuse ;  /* 0x000000021d1d7220 */ /* 0x080fe20000400000 */
[----:B------:R-:W-:Y:S01]  /*178f0*/  ISETP.GT.AND P3, PT, R0, 0x9, P0 ;  /* 0x000000090000780c */ /* 0x000fe20000764270 */
[-C--:B------:R-:W-:Y:S01]  /*17900*/  FMUL R30, R30, R2.reuse ;  /* 0x000000021e1e7220 */ /* 0x080fe20000400000 */
[----:B------:R-:W-:Y:S01]  /*17910*/  @P4 STG.E.U16 desc[UR36][R4.64+0x10], R28 ;  /* 0x0000101c04004986 */ /* 0x000fe2000c101524 */
[----:B------:R-:W-:Y:S01]  /*17920*/  ISETP.GT.AND P4, PT, R0, 0x10, P1 ;  /* 0x000000100000780c */ /* 0x000fe20000f84270 */
[-C--:B------:R-:W-:Y:S01]  /*17930*/  FMUL R31, R31, R2.reuse ;  /* 0x000000021f1f7220 */ /* 0x080fe20000400000 */
[----:B------:R-:W-:Y:S01]  /*17940*/  IADD3 R10, P6, R4, UR5, RZ ;  /* 0x00000005040a7c10 */ /* 0x000fe2000ffde0ff */
[----:B------:R-:W-:Y:S01]  /*17950*/  FMUL R32, R32, R2 ;  /* 0x0000000220207220 */ /* 0x000fe20000400000 */
[----:B------:R-:W-:-:S02]  /*17960*/  F2FP.F16.F32.PACK_AB R29, RZ, R29 ;  /* 0x0000001dff1d723e */ /* 0x000fc400000000ff */
[----:B------:R-:W-:Y:S02]  /*17970*/  F2FP.F16.F32.PACK_AB R30, RZ, R30 ;  /* 0x0000001eff1e723e */ /* 0x000fe400000000ff */
[----:B------:R-:W-:Y:S02]  /*17980*/  IADD3.X R11, R5, UR4, RZ, P6, !PT ;  /* 0x00000004050b7c10 */ /* 0x000fe4000b7fe4ff */
[----:B------:R-:W-:Y:S01]  /*17990*/  F2FP.F16.F32.PACK_AB R31, RZ, R31 ;  /* 0x0000001fff1f723e */ /* 0x000fe200000000ff */
[----:B------:R-:W-:Y:S01]  /*179a0*/  @P5 STG.E.U16 desc[UR36][R4.64+0x12], R29 ;  /* 0x0000121d04005986 */ /* 0x000fe2000c101524 */
[----:B------:R-:W-:Y:S02]  /*179b0*/  F2FP.F16.F32.PACK_AB R32, RZ, R32 ;  /* 0x00000020ff20723e */ /* 0x000fe400000000ff */
[C---:B------:R-:W-:Y:S01]  /*179c0*/  ISETP.GT.AND P5, PT, R0.reuse, 0x11, P1 ;  /* 0x000000110000780c */ /* 0x040fe20000fa4270 */
[----:B------:R-:W-:Y:S01]  /*179d0*/  @P2 STG.E.U16 desc[UR36][R10.64+0x10], R30 ;  /* 0x0000101e0a002986 */ /* 0x000fe2000c101524 */
[----:B------:R-:W-:Y:S01]  /*179e0*/  ISETP.GT.AND P2, PT, R0, 0x10, P0 ;  /* 0x000000100000780c */ /* 0x000fe20000744270 */
[----:B------:R-:W-:-:S02]  /*179f0*/  FMUL R33, R33, R2 ;  /* 0x0000000221217220 */ /* 0x000fc40000400000 */
[----:B------:R-:W-:Y:S01]  /*17a00*/  @P3 STG.E.U16 desc[UR36][R6.64+0x12], R31 ;  /* 0x0000121f06003986 */ /* 0x000fe2000c101524 */
[----:B------:R-:W-:Y:S01]  /*17a10*/  ISETP.GT.AND P3, PT, R0, 0x11, P0 ;  /* 0x000000110000780c */ /* 0x000fe20000764270 */
[-C--:B------:R-:W-:Y:S02]  /*17a20*/  FMUL R34, R34, R2.reuse ;  /* 0x0000000222227220 */ /* 0x080fe40000400000 */
[----:B------:R-:W-:Y:S01]  /*17a30*/  @P4 STG.E.U16 desc[UR36][R4.64+0x20], R32 ;  /* 0x0000202004004986 */ /* 0x000fe2000c101524 */
[----:B------:R-:W-:Y:S01]  /*17a40*/  ISETP.GT.AND P4, PT, R0, 0x18, P1 ;  /* 0x000000180000780c */ /* 0x000fe20000f84270 */
[-C--:B------:R-:W-:Y:S01]  /*17a50*/  FMUL R35, R35, R2.reuse ;  /* 0x0000000223237220 */ /* 0x080fe20000400000 */
[----:B------:R-:W-:Y:S01]  /*17a60*/  FMUL R36, R36, R2 ;  /* 0x0000000224247220 */ /* 0x000fe20000400000 */
[----:B------:R-:W-:Y:S02]  /*17a70*/  F2FP.F16.F32.PACK_AB R33, RZ, R33 ;  /* 0x00000021ff21723e */ /* 0x000fe400000000ff */
[----:B------:R-:W-:-:S02]  /*17a80*/  F2FP.F16.F32.PACK_AB R34, RZ, R34 ;  /* 0x00000022ff22723e */ /* 0x000fc400000000ff */
[----:B------:R-:W-:Y:S01]  /*17a90*/  F2FP.F16.F32.PACK_AB R35, RZ, R35 ;  /* 0x00000023ff23723e */ /* 0x000fe200000000ff */
[----:B------:R-:W-:Y:S01]  /*17aa0*/  @P5 STG.E.U16 desc[UR36][R4.64+0x22], R33 ;  /* 0x0000222104005986 */ /* 0x000fe2000c101524 */
[----:B------:R-:W-:Y:S02]  /*17ab0*/  F2FP.F16.F32.PACK_AB R36, RZ, R36 ;  /* 0x00000024ff24723e */ /* 0x000fe400000000ff */
[C---:B------:R-:W-:Y:S01]  /*17ac0*/  ISETP.GT.AND P5, PT, R0.reuse, 0x19, P1 ;  /* 0x000000190000780c */ /* 0x040fe20000fa4270 */
[----:B------:R-:W-:Y:S01]  /*17ad0*/  @P2 STG.E.U16 desc[UR36][R6.64+0x20], R34 ;  /* 0x0000202206002986 */ /* 0x000fe2000c101524 */
[C---:B------:R-:W-:Y:S01]  /*17ae0*/  ISETP.GT.AND P2, PT, R0.reuse, 0x18, P0 ;  /* 0x000000180000780c */ /* 0x040fe20000744270 */
[-C--:B------:R-:W-:Y:S02]  /*17af0*/  FMUL R37, R37, R2.reuse ;  /* 0x0000000225257220 */ /* 0x080fe40000400000 */
[----:B------:R-:W-:Y:S01]  /*17b00*/  @P3 STG.E.U16 desc[UR36][R6.64+0x22], R35 ;  /* 0x0000222306003986 */ /* 0x000fe2000c101524 */
[----:B------:R-:W-:Y:S01]  /*17b10*/  ISETP.GT.AND P3, PT, R0, 0x19, P0 ;  /* 0x000000190000780c */ /* 0x000fe20000764270 */
[----:B------:R-:W-:-:S02]  /*17b20*/  FMUL R38, R38, R2 ;  /* 0x0000000226267220 */ /* 0x000fc40000400000 */
[----:B------:R-:W-:Y:S01]  /*17b30*/  @P4 STG.E.U16 desc[UR36][R4.64+0x30], R36 ;  /* 0x0000302404004986 */ /* 0x000fe2000c101524 */
[----:B------:R-:W-:Y:S01]  /*17b40*/  ISETP.GT.AND P4, PT, R0, 0x20, P1 ;  /* 0x000000200000780c */ /* 0x000fe20000f84270 */
[-C--:B------:R-:W-:Y:S01]  /*17b50*/  FMUL R39, R39, R2.reuse ;  /* 0x0000000227277220 */ /* 0x080fe20000400000 */
[----:B------:R-:W-:Y:S01]  /*17b60*/  FMUL R40, R40, R2 ;  /* 0x0000000228287220 */ /* 0x000fe20000400000 */
[----:B------:R-:W-:Y:S02]  /*17b70*/  F2FP.F16.F32.PACK_AB R37, RZ, R37 ;  /* 0x00000025ff25723e */ /* 0x000fe400000000ff */
[----:B------:R-:W-:Y:S02]  /*17b80*/  F2FP.F16.F32.PACK_AB R38, RZ, R38 ;  /* 0x00000026ff26723e */ /* 0x000fe400000000ff */
[----:B------:R-:W-:Y:S01]  /*17b90*/  F2FP.F16.F32.PACK_AB R39, RZ, R39 ;  /* 0x00000027ff27723e */ /* 0x000fe200000000ff */
[----:B------:R-:W-:Y:S01]  /*17ba0*/  @P5 STG.E.U16 desc[UR36][R4.64+0x32], R37 ;  /* 0x0000322504005986 */ /* 0x000fe2000c101524 */
[----:B------:R-:W-:-:S02]  /*17bb0*/  F2FP.F16.F32.PACK_AB R40, RZ, R40 ;  /* 0x00000028ff28723e */ /* 0x000fc400000000ff */
[C---:B------:R-:W-:Y:S01]  /*17bc0*/  ISETP.GT.AND P5, PT, R0.reuse, 0x21, P1 ;  /* 0x000000210000780c */ /* 0x040fe20000fa4270 */
[----:B------:R-:W-:Y:S01]  /*17bd0*/  @P2 STG.E.U16 desc[UR36][R6.64+0x30], R38 ;  /* 0x0000302606002986 */ /* 0x000fe2000c101524 */
[C---:B------:R-:W-:Y:S01]  /*17be0*/  ISETP.GT.AND P2, PT, R0.reuse, 0x20, P0 ;  /* 0x000000200000780c */ /* 0x040fe20000744270 */
[-C--:B------:R-:W-:Y:S02]  /*17bf0*/  FMUL R41, R41, R2.reuse ;  /* 0x0000000229297220 */ /* 0x080fe40000400000 */
[----:B------:R-:W-:Y:S01]  /*17c00*/  @P3 STG.E.U16 desc[UR36][R6.64+0x32], R39 ;  /* 0x0000322706003986 */ /* 0x000fe2000c101524 */
[----:B------:R-:W-:Y:S01]  /*17c10*/  ISETP.GT.AND P3, PT, R0, 0x21, P0 ;  /* 0x000000210000780c */ /* 0x000fe20000764270 */
[-C--:B------:R-:W-:Y:S02]  /*17c20*/  FMUL R42, R42, R2.reuse ;  /* 0x000000022a2a7220 */ /* 0x080fe40000400000 */
[----:B------:R-:W-:Y:S01]  /*17c30*/  @P4 STG.E.U16 desc[UR36][R4.64+0x40], R40 ;  /* 0x0000402804004986 */ /* 0x000fe2000c101524 */
[----:B------:R-:W-:Y:S01]  /*17c40*/  ISETP.GT.AND P4, PT, R0, 0x28, P1 ;  /* 0x000000280000780c */ /* 0x000fe20000f84270 */
[-C--:B------:R-:W-:Y:S01]  /*17c50*/  FMUL R43, R43, R2.reuse ;  /* 0x000000022b2b7220 */ /* 0x080fe20000400000 */
[----:B------:R-:W-:Y:S01]  /*17c60*/  FMUL R44, R44, R2 ;  /* 0x000000022c2c7220 */ /* 0x000fe20000400000 */
[----:B------:R-:W-:-:S02]  /*17c70*/  F2FP.F16.F32.PACK_AB R41, RZ, R41 ;  /* 0x00000029ff29723e */ /* 0x000fc400000000ff */
[----:B------:R-:W-:Y:S02]  /*17c80*/  F2FP.F16.F32.PACK_AB R42, RZ, R42 ;  /* 0x0000002aff2a723e */ /* 0x000fe400000000ff */
        /* <DEDUP_REMOVED lines=357> */
[----:B------:R-:W-:Y:S01]  /*192e0*/  ISETP.GT.AND P2, PT, R0, 0xd8, P0 ;  /* 0x000000d80000780c */ /* 0x000fe20000744270 */
[-C--:B------:R-:W-:Y:S02]  /*192f0*/  FMUL R133, R133, R2.reuse ;  /* 0x0000000285857220 */ /* 0x080fe40000400000 */
[----:B------:R-:W-:Y:S01]  /*19300*/  @P3 STG.E.U16 desc[UR36][R6.64+0x1a2], R131 ;  /* 0x0001a28306003986 */ /* 0x000fe2000c101524 */
[----:B------:R-:W-:-:S03]  /*19310*/  FMUL R134, R134, R2 ;  /* 0x0000000286867220 */ /* 0x000fc60000400000 */
[----:B------:R-:W-:Y:S01]  /*19320*/  @P4 STG.E.U16 desc[UR36][R4.64+0x1b0], R132 ;  /* 0x0001b08404004986 */ /* 0x000fe2000c101524 */
[C---:B------:R-:W-:Y:S01]  /*19330*/  ISETP.GT.AND P4, PT, R0.reuse, 0xd9, P0 ;  /* 0x000000d90000780c */ /* 0x040fe20000784270 */
[----:B------:R-:W-:Y:S01]  /*19340*/  FMUL R135, R135, R2 ;  /* 0x0000000287877220 */ /* 0x000fe20000400000 */
[----:B------:R-:W-:Y:S02]  /*19350*/  F2FP.F16.F32.PACK_AB R133, RZ, R133 ;  /* 0x00000085ff85723e */ /* 0x000fe400000000ff */
[----:B------:R-:W-:Y:S02]  /*19360*/  F2FP.F16.F32.PACK_AB R134, RZ, R134 ;  /* 0x00000086ff86723e */ /* 0x000fe400000000ff */
[----:B------:R-:W-:Y:S01]  /*19370*/  F2FP.F16.F32.PACK_AB R135, RZ, R135 ;  /* 0x00000087ff87723e */ /* 0x000fe200000000ff */
[----:B------:R-:W-:Y:S01]  /*19380*/  @P5 STG.E.U16 desc[UR36][R4.64+0x1b2], R133 ;  /* 0x0001b28504005986 */ /* 0x000fe2000c101524 */
[----:B------:R-:W-:-:S03]  /*19390*/  ISETP.GT.AND P5, PT, R0, 0xe0, P1 ;  /* 0x000000e00000780c */ /* 0x000fc60000fa4270 */
[----:B------:R-:W-:Y:S01]  /*193a0*/  @P2 STG.E.U16 desc[UR36][R6.64+0x1b0], R134 ;  /* 0x0001b08606002986 */ /* 0x000fe2000c101524 */
[----:B------:R-:W-:Y:S01]  /*193b0*/  ISETP.GT.AND P2, PT, R0, 0xe1, P1 ;  /* 0x000000e10000780c */ /* 0x000fe20000f44270 */
[-C--:B------:R-:W-:Y:S01]  /*193c0*/  FMUL R136, R136, R2.reuse ;  /* 0x0000000288887220 */ /* 0x080fe20000400000 */
[C---:B------:R-:W-:Y:S01]  /*193d0*/  ISETP.GT.AND P3, PT, R0.reuse, 0xe0, P0 ;  /* 0x000000e00000780c */ /* 0x040fe20000764270 */
[----:B------:R-:W-:Y:S01]  /*193e0*/  @P4 STG.E.U16 desc[UR36][R6.64+0x1b2], R135 ;  /* 0x0001b28706004986 */ /* 0x000fe2000c101524 */
[-C--:B------:R-:W-:Y:S01]  /*193f0*/  FMUL R137, R137, R2.reuse ;  /* 0x0000000289897220 */ /* 0x080fe20000400000 */
[----:B------:R-:W-:Y:S01]  /*19400*/  ISETP.GT.AND P4, PT, R0, 0xe1, P0 ;  /* 0x000000e10000780c */ /* 0x000fe20000784270 */
[-C--:B------:R-:W-:Y:S01]  /*19410*/  FMUL R138, R138, R2.reuse ;  /* 0x000000028a8a7220 */ /* 0x080fe20000400000 */
[----:B------:R-:W-:Y:S01]  /*19420*/  FMUL R139, R139, R2 ;  /* 0x000000028b8b7220 */ /* 0x000fe20000400000 */
[----:B------:R-:W-:Y:S02]  /*19430*/  F2FP.F16.F32.PACK_AB R136, RZ, R136 ;  /* 0x00000088ff88723e */ /* 0x000fe400000000ff */
[----:B------:R-:W-:-:S02]  /*19440*/  F2FP.F16.F32.PACK_AB R137, RZ, R137 ;  /* 0x00000089ff89723e */ /* 0x000fc400000000ff */
[----:B------:R-:W-:Y:S02]  /*19450*/  F2FP.F16.F32.PACK_AB R138, RZ, R138 ;  /* 0x0000008aff8a723e */ /* 0x000fe400000000ff */
[----:B------:R-:W-:Y:S01]  /*19460*/  F2FP.F16.F32.PACK_AB R139, RZ, R139 ;  /* 0x0000008bff8b723e */ /* 0x000fe200000000ff */
[----:B------:R-:W-:Y:S01]  /*19470*/  @P5 STG.E.U16 desc[UR36][R4.64+0x1c0], R136 ;  /* 0x0001c08804005986 */ /* 0x000fe2000c101524 */
[----:B------:R-:W-:-:S03]  /*19480*/  ISETP.GT.AND P5, PT, R0, 0xe9, P1 ;  /* 0x000000e90000780c */ /* 0x000fc60000fa4270 */
[----:B------:R-:W-:Y:S01]  /*19490*/  @P2 STG.E.U16 desc[UR36][R4.64+0x1c2], R137 ;  /* 0x0001c28904002986 */ /* 0x000fe2000c101524 */
[C---:B------:R-:W-:Y:S02]  /*194a0*/  ISETP.GT.AND P2, PT, R0.reuse, 0xe8, P1 ;  /* 0x000000e80000780c */ /* 0x040fe40000f44270 */
[C---:B------:R-:W-:Y:S01]  /*194b0*/  ISETP.GT.AND P6, PT, R0.reuse, 0xe8, P0 ;  /* 0x000000e80000780c */ /* 0x040fe200007c4270 */
[----:B------:R-:W-:Y:S01]  /*194c0*/  @P3 STG.E.U16 desc[UR36][R6.64+0x1c0], R138 ;  /* 0x0001c08a06003986 */ /* 0x000fe2000c101524 */
[----:B------:R-:W-:Y:S01]  /*194d0*/  ISETP.GT.AND P3, PT, R0, 0xe9, P0 ;  /* 0x000000e90000780c */ /* 0x000fe20000764270 */
[-C--:B------:R-:W-:Y:S01]  /*194e0*/  FMUL R140, R140, R2.reuse ;  /* 0x000000028c8c7220 */ /* 0x080fe20000400000 */
[-C--:B------:R-:W-:Y:S01]  /*194f0*/  FMUL R141, R141, R2.reuse ;  /* 0x000000028d8d7220 */ /* 0x080fe20000400000 */
[----:B------:R-:W-:Y:S01]  /*19500*/  @P4 STG.E.U16 desc[UR36][R6.64+0x1c2], R139 ;  /* 0x0001c28b06004986 */ /* 0x000fe2000c101524 */
[----:B------:R-:W-:Y:S01]  /*19510*/  ISETP.GT.AND P4, PT, R0, 0xf0, P1 ;  /* 0x000000f00000780c */ /* 0x000fe20000f84270 */
[-C--:B------:R-:W-:Y:S01]  /*19520*/  FMUL R142, R142, R2.reuse ;  /* 0x000000028e8e7220 */ /* 0x080fe20000400000 */
[-C--:B------:R-:W-:Y:S01]  /*19530*/  FMUL R143, R143, R2.reuse ;  /* 0x000000028f8f7220 */ /* 0x080fe20000400000 */
[----:B------:R-:W-:Y:S01]  /*19540*/  FMUL R144, R144, R2 ;  /* 0x0000000290907220 */ /* 0x000fe20000400000 */
[----:B------:R-:W-:-:S02]  /*19550*/  F2FP.F16.F32.PACK_AB R140, RZ, R140 ;  /* 0x0000008cff8c723e */ /* 0x000fc400000000ff */
[----:B------:R-:W-:Y:S02]  /*19560*/  F2FP.F16.F32.PACK_AB R141, RZ, R141 ;  /* 0x0000008dff8d723e */ /* 0x000fe400000000ff */
[----:B------:R-:W-:Y:S02]  /*19570*/  F2FP.F16.F32.PACK_AB R142, RZ, R142 ;  /* 0x0000008eff8e723e */ /* 0x000fe400000000ff */
[----:B------:R-:W-:Y:S02]  /*19580*/  F2FP.F16.F32.PACK_AB R143, RZ, R143 ;  /* 0x0000008fff8f723e */ /* 0x000fe400000000ff */
[----:B------:R-:W-:Y:S01]  /*19590*/  F2FP.F16.F32.PACK_AB R144, RZ, R144 ;  /* 0x00000090ff90723e */ /* 0x000fe200000000ff */
[----:B------:R-:W-:Y:S01]  /*195a0*/  @P2 STG.E.U16 desc[UR36][R4.64+0x1d0], R140 ;  /* 0x0001d08c04002986 */ /* 0x000fe2000c101524 */
[----:B------:R-:W-:-:S03]  /*195b0*/  ISETP.GT.AND P2, PT, R0, 0xf1, P1 ;  /* 0x000000f10000780c */ /* 0x000fc60000f44270 */
[----:B------:R-:W-:Y:S01]  /*195c0*/  @P5 STG.E.U16 desc[UR36][R4.64+0x1d2], R141 ;  /* 0x0001d28d04005986 */ /* 0x000fe2000c101524 */
[----:B------:R-:W-:-:S03]  /*195d0*/  ISETP.GT.AND P5, PT, R0, 0xf0, P0 ;  /* 0x000000f00000780c */ /* 0x000fc600007a4270 */
[----:B------:R-:W-:Y:S01]  /*195e0*/  @P6 STG.E.U16 desc[UR36][R6.64+0x1d0], R142 ;  /* 0x0001d08e06006986 */ /* 0x000fe2000c101524 */
[----:B------:R-:W-:-:S03]  /*195f0*/  FMUL R145, R145, R2 ;  /* 0x0000000291917220 */ /* 0x000fc60000400000 */
[----:B------:R-:W-:Y:S01]  /*19600*/  @P3 STG.E.U16 desc[UR36][R6.64+0x1d2], R143 ;  /* 0x0001d28f06003986 */ /* 0x000fe2000c101524 */
[----:B------:R-:W-:-:S03]  /*19610*/  ISETP.GT.AND P3, PT, R0, 0xf8, P1 ;  /* 0x000000f80000780c */ /* 0x000fc60000f64270 */
[----:B------:R-:W-:Y:S01]  /*19620*/  @P4 STG.E.U16 desc[UR36][R4.64+0x1e0], R144 ;  /* 0x0001e09004004986 */ /* 0x000fe2000c101524 */
[----:B------:R-:W-:Y:S01]  /*19630*/  ISETP.GT.AND P4, PT, R0, 0xf1, P0 ;  /* 0x000000f10000780c */ /* 0x000fe20000784270 */
[-C--:B------:R-:W-:Y:S01]  /*19640*/  FMUL R146, R146, R2.reuse ;  /* 0x0000000292927220 */ /* 0x080fe20000400000 */
[C---:B------:R-:W-:Y:S01]  /*19650*/  ISETP.GT.AND P1, PT, R0.reuse, 0xf9, P1 ;  /* 0x000000f90000780c */ /* 0x040fe20000f24270 */
[-C--:B------:R-:W-:Y:S01]  /*19660*/  FMUL R147, R147, R2.reuse ;  /* 0x0000000293937220 */ /* 0x080fe20000400000 */
[----:B------:R-:W-:Y:S01]  /*19670*/  ISETP.GT.AND P6, PT, R0, 0xf8, P0 ;  /* 0x000000f80000780c */ /* 0x000fe200007c4270 */
[-C--:B------:R-:W-:Y:S01]  /*19680*/  FMUL R148, R148, R2.reuse ;  /* 0x0000000294947220 */ /* 0x080fe20000400000 */
[----:B------:R-:W-:Y:S01]  /*19690*/  FMUL R149, R149, R2 ;  /* 0x0000000295957220 */ /* 0x000fe20000400000 */
[----:B------:R-:W-:Y:S02]  /*196a0*/  F2FP.F16.F32.PACK_AB R145, RZ, R145 ;  /* 0x00000091ff91723e */ /* 0x000fe400000000ff */
[----:B------:R-:W-:-:S02]  /*196b0*/  F2FP.F16.F32.PACK_AB R146, RZ, R146 ;  /* 0x00000092ff92723e */ /* 0x000fc400000000ff */
[----:B------:R-:W-:Y:S02]  /*196c0*/  ISETP.GT.AND P0, PT, R0, 0xf9, P0 ;  /* 0x000000f90000780c */ /* 0x000fe40000704270 */
[----:B------:R-:W-:Y:S01]  /*196d0*/  F2FP.F16.F32.PACK_AB R147, RZ, R147 ;  /* 0x00000093ff93723e */ /* 0x000fe200000000ff */
[----:B------:R-:W-:Y:S01]  /*196e0*/  FMUL R150, R150, R2 ;  /* 0x0000000296967220 */ /* 0x000fe20000400000 */
[----:B------:R-:W-:Y:S02]  /*196f0*/  F2FP.F16.F32.PACK_AB R148, RZ, R148 ;  /* 0x00000094ff94723e */ /* 0x000fe400000000ff */
[----:B------:R-:W-:Y:S01]  /*19700*/  F2FP.F16.F32.PACK_AB R149, RZ, R149 ;  /* 0x00000095ff95723e */ /* 0x000fe200000000ff */
[----:B------:R-:W-:Y:S01]  /*19710*/  FMUL R151, R151, R2 ;  /* 0x0000000297977220 */ /* 0x000fe20000400000 */
[----:B------:R-:W-:Y:S01]  /*19720*/  @P2 STG.E.U16 desc[UR36][R4.64+0x1e2], R145 ;  /* 0x0001e29104002986 */ /* 0x000fe2000c101524 */
[----:B------:R-:W-:-:S03]  /*19730*/  F2FP.F16.F32.PACK_AB R150, RZ, R150 ;  /* 0x00000096ff96723e */ /* 0x000fc600000000ff */
[----:B------:R-:W-:Y:S01]  /*19740*/  @P5 STG.E.U16 desc[UR36][R6.64+0x1e0], R146 ;  /* 0x0001e09206005986 */ /* 0x000fe2000c101524 */
[----:B------:R-:W-:-:S03]  /*19750*/  F2FP.F16.F32.PACK_AB R151, RZ, R151 ;  /* 0x00000097ff97723e */ /* 0x000fc600000000ff */
[----:B------:R-:W-:Y:S04]  /*19760*/  @P4 STG.E.U16 desc[UR36][R6.64+0x1e2], R147 ;  /* 0x0001e29306004986 */ /* 0x000fe8000c101524 */
[----:B------:R-:W-:Y:S04]  /*19770*/  @P3 STG.E.U16 desc[UR36][R4.64+0x1f0], R148 ;  /* 0x0001f09404003986 */ /* 0x000fe8000c101524 */
[----:B------:R0:W-:Y:S02]  /*19780*/  @P1 STG.E.U16 desc[UR36][R4.64+0x1f2], R149 ;  /* 0x0001f29504001986 */ /* 0x0001e4000c101524 */
[----:B0-----:R-:W-:-:S02]  /*19790*/  @P6 IMAD.MOV.U32 R4, RZ, RZ, R6 ;  /* 0x000000ffff046224 */ /* 0x001fc400078e0006 */
[----:B------:R-:W-:-:S05]  /*197a0*/  @P6 IMAD.MOV.U32 R5, RZ, RZ, R7 ;  /* 0x000000ffff056224 */ /* 0x000fca00078e0007 */
[----:B------:R0:W-:Y:S04]  /*197b0*/  @P6 STG.E.U16 desc[UR36][R4.64+0x1f0], R150 ;  /* 0x0001f09604006986 */ /* 0x0001e8000c101524 */
[----:B------:R0:W-:Y:S02]  /*197c0*/  @P0 STG.E.U16 desc[UR36][R6.64+0x1f2], R151 ;  /* 0x0001f29706000986 */ /* 0x0001e4000c101524 */
.L_x_536:
[----:B------:R-:W-:Y:S05]  /*197d0*/  BSYNC B0 ;  /* 0x0000000000007941 */ /* 0x000fea0003800000 */
.L_x_28:
[----:B0-----:R-:W2:Y:S04]  /*197e0*/  LDL.LU R5, [R1+0x200] ;  /* 0x0002000001057983 */ /* 0x001ea80000300800 */
[----:B------:R-:W2:Y:S01]  /*197f0*/  LDL.LU R4, [R1+0x204] ;  /* 0x0002040001047983 */ /* 0x000ea20000300800 */
[----:B------:R-:W-:Y:S01]  /*19800*/  ULDC UR4, c[0x0][0xc] ;  /* 0x0000030000047ab9 */ /* 0x000fe20000000800 */
[----:B------:R-:W-:Y:S01]  /*19810*/  ULDC UR5, c[0x0][0x10] ;  /* 0x0000040000057ab9 */ /* 0x000fe20000000800 */
[----:B-----5:R-:W2:Y:S01]  /*19820*/  LDC R3, c[0x0][0x14] ;  /* 0x00000500ff037b82 */ /* 0x020ea20000000800 */
[----:B------:R-:W-:Y:S01]  /*19830*/  UIMAD.WIDE.U32 UR4, UR4, UR5, URZ ;  /* 0x00000005040472a5 */ /* 0x000fe2000f8e003f */
[----:B----4-:R-:W-:Y:S01]  /*19840*/  PRMT R0, RZ, 0x7610, R0 ;  /* 0x00007610ff007816 */ /* 0x010fe20000000000 */
[----:B------:R-:W-:Y:S01]  /*19850*/  UMOV UR42, 0xffffffff ;  /* 0xffffffff002a7882 */ /* 0x000fe20000000000 */
[----:B------:R-:W-:-:S03]  /*19860*/  UMOV UR43, 0xffffffff ;  /* 0xffffffff002b7882 */ /* 0x000fc60000000000 */
[----:B--2---:R-:W-:-:S04]  /*19870*/  IMAD.WIDE.U32 R4, R3, UR4, R4 ;  /* 0x0000000403047c25 */ /* 0x004fc8000f8e0004 */
[----:B------:R-:W-:Y:S01]  /*19880*/  IMAD R3, R3, UR5, RZ ;  /* 0x0000000503037c24 */ /* 0x000fe2000f8e02ff */
[----:B------:R-:W-:Y:S01]  /*19890*/  ULDC.64 UR4, c[0x0][0x650] ;  /* 0x0001940000047ab9 */ /* 0x000fe20000000a00 */
[----:B------:R-:W-:Y:S01]  /*198a0*/  IMAD.MOV.U32 R7, RZ, RZ, R4 ;  /* 0x000000ffff077224 */ /* 0x000fe200078e0004 */
[----:B------:R-:W-:Y:S02]  /*198b0*/  ISETP.GE.U32.AND P0, PT, R4, UR4, PT ;  /* 0x0000000404007c0c */ /* 0x000fe4000bf06070 */
[----:B------:R-:W-:-:S04]  /*198c0*/  IADD3 R6, R5, R3, RZ ;  /* 0x0000000305067210 */ /* 0x000fc80007ffe0ff */
[----:B------:R-:W-:Y:S01]  /*198d0*/  ISETP.GE.U32.AND.EX P0, PT, R6, UR5, PT, P0 ;  /* 0x0000000506007c0c */ /* 0x000fe2000bf06100 */
[----:B------:R0:W-:Y:S04]  /*198e0*/  STL [R1+0x200], R6 ;  /* 0x0002000601007387 */ /* 0x0001e80000100800 */
[----:B------:R0:W-:Y:S08]  /*198f0*/  STL [R1+0x204], R7 ;  /* 0x0002040701007387 */ /* 0x0001f00000100800 */
[----:B------:R-:W-:Y:S05]  /*19900*/  @P0 BRA `(.L_x_537) ;  /* 0x0000000400880947 */ /* 0x000fea0003800000 */
[----:B------:R-:W2:Y:S01]  /*19910*/  S2UR UR6, SR_CTAID.X ;  /* 0x00000000000679c3 */ /* 0x000ea20000002500 */
[----:B------:R-:W-:Y:S01]  /*19920*/  ULDC.64 UR12, c[0x0][0x628] ;  /* 0x00018a00000c7ab9 */ /* 0x000fe20000000a00 */
[----:B------:R-:W-:Y:S01]  /*19930*/  ULDC UR4, c[0x0][0x150] ;  /* 0x0000540000047ab9 */ /* 0x000fe20000000800 */
[----:B------:R-:W-:Y:S01]  /*19940*/  ISETP.NE.U32.AND P0, PT, RZ, UR12, PT ;  /* 0x0000000cff007c0c */ /* 0x000fe2000bf05070 */
[----:B------:R-:W-:Y:S01]  /*19950*/  ULDC UR15, c[0x0][0x630] ;  /* 0x00018c00000f7ab9 */ /* 0x000fe20000000800 */
[C---:B------:R-:W-:Y:S01]  /*19960*/  R2UR UR16, R7.reuse ;  /* 0x00000000071072ca */ /* 0x040fe200000e0000 */
[----:B------:R-:W-:Y:S01]  /*19970*/  ULDC UR19, c[0x0][0x154] ;  /* 0x0000550000137ab9 */ /* 0x000fe20000000800 */
[----:B------:R-:W-:Y:S01]  /*19980*/  ISETP.NE.AND.EX P0, PT, RZ, UR13, PT, P0 ;  /* 0x0000000dff007c0c */ /* 0x000fe2000bf05300 */
[----:B------:R-:W4:Y:S01]  /*19990*/  S2UR UR18, SR_CTAID.Y ;  /* 0x00000000001279c3 */ /* 0x000f220000002600 */
[----:B------:R-:W-:Y:S02]  /*199a0*/  R2UR UR17, R6 ;  /* 0x00000000061172ca */ /* 0x000fe400000e0000 */
[----:B------:R-:W-:-:S02]  /*199b0*/  R2UR UR10, R7 ;  /* 0x00000000070a72ca */ /* 0x000fc400000e0000 */
[----:B------:R-:W-:Y:S02]  /*199c0*/  R2UR UR11, R6 ;  /* 0x00000000060b72ca */ /* 0x000fe400000e0000 */
[----:B--2---:R-:W-:-:S05]  /*199d0*/  I2FP.F32.U32 R0, UR6 ;  /* 0x0000000600007c45 */ /* 0x004fca0008201000 */
[----:B------:R-:W-:-:S04]  /*199e0*/  FMUL R0, R0, UR4 ;  /* 0x0000000400007c20 */ /* 0x000fc80008400000 */
[----:B------:R2:W0:Y:S01]  /*199f0*/  F2I.U32.TRUNC.NTZ R3, R0 ;  /* 0x0000000000037305 */ /* 0x000422000020f000 */
[----:B----4-:R-:W-:Y:S05]  /*19a00*/  @!P0 BRA `(.L_x_538) ;  /* 0x0000000000308947 */ /* 0x010fea0003800000 */
        /* <DEDUP_REMOVED lines=12> */
.L_x_538:
[----:B------:R-:W-:Y:S01]  /*19ad0*/  USHF.R.U64 UR43, UR10, UR15, UR11 ;  /* 0x0000000f0a2b7299 */ /* 0x000fe2000800120b */
[----:B--2---:R-:W-:Y:S01]  /*19ae0*/  I2FP.F32.U32 R0, UR18 ;  /* 0x0000001200007c45 */ /* 0x004fe20008201000 */
[----:B------:R-:W-:Y:S02]  /*19af0*/  USHF.R.U32.HI UR4, URZ, UR15, UR11 ;  /* 0x0000000f3f047299 */ /* 0x000fe4000801160b */
[----:B------:R-:W-:Y:S02]  /*19b00*/  UIADD3 UR10, UP0, URZ, -UR43, URZ ;  /* 0x8000002b3f0a7290 */ /* 0x000fe4000ff1e03f */
[----:B------:R-:W-:Y:S01]  /*19b10*/  FMUL R0, R0, UR19 ;  /* 0x0000001300007c20 */ /* 0x000fe20008400000 */
[----:B------:R-:W-:Y:S01]  /*19b20*/  ULDC.64 UR12, c[0x0][0x620] ;  /* 0x00018800000c7ab9 */ /* 0x000fe20000000a00 */
[----:B------:R-:W-:Y:S01]  /*19b30*/  UIADD3.X UR4, URZ, ~UR4, URZ, UP0, !UPT ;  /* 0x800000043f047290 */ /* 0x000fe200087fe43f */
[----:B------:R-:W-:Y:S01]  /*19b40*/  UMOV UR8, UR16 ;  /* 0x0000001000087c82 */ /* 0x000fe20008000000 */
[----:B------:R-:W-:-:S02]  /*19b50*/  UMOV UR9, UR17 ;  /* 0x0000001100097c82 */ /* 0x000fc40008000000 */
[----:B------:R-:W-:Y:S01]  /*19b60*/  UIMAD UR4, UR4, UR12, URZ ;  /* 0x0000000c040472a4 */ /* 0x000fe2000f8e023f */
[----:B------:R-:W2:Y:S01]  /*19b70*/  F2I.U32.TRUNC.NTZ R0, R0 ;  /* 0x0000000000007305 */ /* 0x000ea2000020f000 */
[----:B------:R-:W-:Y:S01]  /*19b80*/  UIMAD.WIDE.U32 UR8, UR10, UR12, UR8 ;  /* 0x0000000c0a0872a5 */ /* 0x000fe2000f8e0008 */
[----:B0-----:R-:W-:Y:S01]  /*19b90*/  R2UR UR12, R3 ;  /* 0x00000000030c72ca */ /* 0x001fe200000e0000 */
[----:B------:R-:W-:Y:S01]  /*19ba0*/  UIMAD UR10, UR10, UR13, UR4 ;  /* 0x0000000d0a0a72a4 */ /* 0x000fe2000f8e0204 */
[----:B------:R-:W-:Y:S01]  /*19bb0*/  ULDC UR11, c[0x0][0x618] ;  /* 0x00018600000b7ab9 */ /* 0x000fe20000000800 */
[----:B------:R-:W-:Y:S02]  /*19bc0*/  ULDC UR21, c[0x0][0x658] ;  /* 0x0001960000157ab9 */ /* 0x000fe40000000800 */
[----:B------:R-:W-:Y:S01]  /*19bd0*/  UIADD3 UR9, UR9, UR10, URZ ;  /* 0x0000000a09097290 */ /* 0x000fe2000fffe03f */
[----:B------:R-:W-:Y:S01]  /*19be0*/  UMOV UR15, 0xffffffff ;  /* 0xffffffff000f7882 */ /* 0x000fe20000000000 */
[----:B------:R-:W-:Y:S01]  /*19bf0*/  ULDC.64 UR4, c[0x0][0x640] ;  /* 0x0001900000047ab9 */ /* 0x000fe20000000a00 */
[----:B------:R-:W-:Y:S01]  /*19c00*/  USHF.L.U32 UR15, UR15, UR21, URZ ;  /* 0x000000150f0f7299 */ /* 0x000fe2000800063f */
[----:B------:R-:W-:Y:S01]  /*19c10*/  ISETP.NE.U32.AND P0, PT, RZ, UR4, PT ;  /* 0x00000004ff007c0c */ /* 0x000fe2000bf05070 */
[----:B------:R-:W-:-:S02]  /*19c20*/  USHF.R.U64 UR16, UR8, UR11, UR9 ;  /* 0x0000000b08107299 */ /* 0x000fc40008001209 */
[----:B------:R-:W-:Y:S01]  /*19c30*/  USHF.R.U32.HI UR8, URZ, UR11, UR9 ;  /* 0x0000000b3f087299 */ /* 0x000fe20008011609 */
[----:B--2---:R-:W-:Y:S01]  /*19c40*/  R2UR UR14, R0 ;  /* 0x00000000000e72ca */ /* 0x004fe200000e0000 */
[----:B------:R-:W-:Y:S01]  /*19c50*/  ULDC UR17, c[0x0][0x608] ;  /* 0x0001820000117ab9 */ /* 0x000fe20000000800 */
[----:B------:R-:W-:Y:S01]  /*19c60*/  ULOP3.LUT UR41, URZ, UR15, URZ, 0x33, !UPT ;  /* 0x0000000f3f297292 */ /* 0x000fe2000f8e333f */
[----:B------:R-:W-:Y:S01]  /*19c70*/  ISETP.NE.AND.EX P0, PT, RZ, UR5, PT, P0 ;  /* 0x00000005ff007c0c */ /* 0x000fe2000bf05300 */
[----:B------:R-:W-:Y:S02]  /*19c80*/  USHF.R.U64 UR15, UR16, UR17, UR8 ;  /* 0x00000011100f7299 */ /* 0x000fe40008001208 */
[----:B------:R-:W-:Y:S02]  /*19c90*/  USHF.R.U32.HI UR8, URZ, UR17, UR8 ;  /* 0x000000113f087299 */ /* 0x000fe40008011608 */
[----:B------:R-:W-:Y:S02]  /*19ca0*/  UIADD3 UR12, -UR12, URZ, URZ ;  /* 0x0000003f0c0c7290 */ /* 0x000fe4000fffe13f */
[----:B------:R-:W-:Y:S01]  /*19cb0*/  USHF.R.U64 UR17, UR15, UR21, UR8 ;  /* 0x000000150f117299 */ /* 0x000fe20008001208 */
[----:B------:R-:W-:Y:S01]  /*19cc0*/  UMOV UR19, 0x1 ;  /* 0x0000000100137882 */ /* 0x000fe20000000000 */
[----:B------:R-:W-:Y:S01]  /*19cd0*/  ULDC UR13, c[0x0][0x144] ;  /* 0x00005100000d7ab9 */ /* 0x000fe20000000800 */
[----:B------:R-:W-:Y:S01]  /*19ce0*/  ULDC UR7, c[0x0][0x600] ;  /* 0x0001800000077ab9 */ /* 0x000fe20000000800 */
[----:B------:R-:W-:-:S02]  /*19cf0*/  USHF.L.U32 UR24, UR19, UR21, URZ ;  /* 0x0000001513187299 */ /* 0x000fc4000800063f */
[----:B------:R-:W-:Y:S02]  /*19d00*/  USHF.R.U32.HI UR8, URZ, UR21, UR8 ;  /* 0x000000153f087299 */ /* 0x000fe40008011608 */
[----:B------:R-:W-:Y:S02]  /*19d10*/  UIMAD UR21, UR13, UR12, UR6 ;  /* 0x0000000c0d1572a4 */ /* 0x000fe4000f8e0206 */
[----:B------:R-:W-:Y:S02]  /*19d20*/  UIADD3 UR20, UR7, -0x1, URZ ;  /* 0xffffffff07147890 */ /* 0x000fe4000fffe03f */
[----:B------:R-:W-:Y:S01]  /*19d30*/  UIADD3 UR19, -UR14, URZ, URZ ;  /* 0x0000003f0e137290 */ /* 0x000fe2000fffe13f */
        /* <DEDUP_REMOVED lines=17> */
.L_x_539:
[----:B------:R-:W-:Y:S01]  /*19e50*/  UISETP.NE.AND UP0, UPT, UR45, URZ, UPT ;  /* 0x0000003f2d00728c */ /* 0x000fe2000bf05270 */
[----:B------:R-:W-:Y:S01]  /*19e60*/  IMAD.MOV.U32 R0, RZ, RZ, 0x1 ;  /* 0x00000001ff007424 */ /* 0x000fe200078e00ff */
[----:B------:R-:W-:Y:S02]  /*19e70*/  USHF.R.U64 UR4, UR6, UR22, UR8 ;  /* 0x0000001606047299 */ /* 0x000fe40008001208 */
[----:B------:R-:W-:Y:S02]  /*19e80*/  ULOP3.LUT UR41, UR15, UR41, URZ, 0xc0, !UPT ;  /* 0x000000290f297292 */ /* 0x000fe4000f8ec03f */
[----:B------:R-:W-:Y:S02]  /*19e90*/  UIADD3 UR5, -UR4, URZ, URZ ;  /* 0x0000003f04057290 */ /* 0x000fe4000fffe13f */
[----:B------:R-:W-:Y:S02]  /*19ea0*/  UIMAD UR41, UR24, UR4, UR41 ;  /* 0x00000004182972a4 */ /* 0x000fe4000f8e0229 */
[----:B------:R-:W-:-:S02]  /*19eb0*/  ULOP3.LUT UR16, UR16, UR20, URZ, 0xc0, !UPT ;  /* 0x0000001410107292 */ /* 0x000fc4000f8ec03f */
[----:B------:R-:W-:Y:S02]  /*19ec0*/  @UP0 UIMAD UR21, UR25, UR19, UR18 ;  /* 0x00000013191502a4 */ /* 0x000fe4000f8e0212 */
[----:B------:R-:W-:-:S03]  /*19ed0*/  UIMAD UR4, UR5, UR23, UR17 ;  /* 0x00000017050472a4 */ /* 0x000fc6000f8e0211 */
[----:B------:R-:W-:Y:S01]  /*19ee0*/  ULDC UR5, c[0x0][0x610] ;  /* 0x0001840000057ab9 */ /* 0x000fe20000000800 */
[----:B------:R-:W-:Y:S02]  /*19ef0*/  UIMAD UR4, UR4, UR7, UR16 ;  /* 0x00000007040472a4 */ /* 0x000fe4000f8e0210 */
[----:B------:R-:W-:-:S04]  /*19f00*/  UIMAD UR41, UR41, UR5, UR21 ;  /* 0x00000005292972a4 */ /* 0x000fc8000f8e0215 */
[----:B------:R-:W-:Y:S02]  /*19f10*/  USEL UR42, UR4, UR41, !UP0 ;  /* 0x00000029042a7287 */ /* 0x000fe4000c000000 */
[----:B------:R-:W-:-:S12]  /*19f20*/  USEL UR41, UR41, UR4, !UP0 ;  /* 0x0000000429297287 */ /* 0x000fd8000c000000 */
.L_x_537:
[----:B------:R-:W-:-:S13]  /*19f30*/  LOP3.LUT P0, RZ, R0, 0xff, RZ, 0xc0, !PT ;  /* 0x000000ff00ff7812 */ /* 0x000fda000780c0ff */
[----:B------:R-:W-:Y:S05]  /*19f40*/  @P0 BRA `(.L_x_540) ;  /* 0xfffffe7000780947 */ /* 0x000fea000383ffff */
[----:B------:R-:W-:Y:S05]  /*19f50*/  EXIT ;  /* 0x000000000000794d */ /* 0x000fea0003800000 */
.L_x_3:
[----:B------:R-:W2:Y:S01]  /*19f60*/  LDL R5, [R1+0x204] ;  /* 0x0002040001057983 */ /* 0x000ea20000100800 */
[----:B------:R-:W-:-:S03]  /*19f70*/  ULDC.64 UR8, c[0x0][0x650] ;  /* 0x0001940000087ab9 */ /* 0x000fc60000000a00 */
[----:B------:R-:W3:Y:S01]  /*19f80*/  LDL R4, [R1+0x200] ;  /* 0x0002000001047983 */ /* 0x000ee20000100800 */
[----:B------:R-:W-:Y:S01]  /*19f90*/  PRMT R0, RZ, 0x7610, R0 ;  /* 0x00007610ff007816 */ /* 0x000fe20000000000 */
[----:B------:R-:W-:Y:S01]  /*19fa0*/  IMAD.MOV.U32 R2, RZ, RZ, -0x1 ;  /* 0xffffffffff027424 */ /* 0x000fe200078e00ff */
[----:B------:R-:W-:Y:S01]  /*19fb0*/  MOV R3, 0xffffffff ;  /* 0xffffffff00037802 */ /* 0x000fe20000000f00 */
[----:B------:R-:W-:Y:S01]  /*19fc0*/  IMAD.MOV.U32 R9, RZ, RZ, -0x1 ;  /* 0xffffffffff097424 */ /* 0x000fe200078e00ff */
[----:B--2---:R-:W-:-:S04]  /*19fd0*/  ISETP.GE.U32.AND P0, PT, R5, UR8, PT ;  /* 0x0000000805007c0c */ /* 0x004fc8000bf06070 */
[----:B---3--:R-:W-:-:S13]  /*19fe0*/  ISETP.GE.U32.AND.EX P0, PT, R4, UR9, PT, P0 ;  /* 0x0000000904007c0c */ /* 0x008fda000bf06100 */
[----:B------:R-:W-:Y:S05]  /*19ff0*/  @P0 BRA `(.L_x_541) ;  /* 0x00000004008c0947 */ /* 0x000fea0003800000 */
[----:B------:R-:W-:Y:S01]  /*1a000*/  I2FP.F32.U32 R0, UR4 ;  /* 0x0000000400007c45 */ /* 0x000fe20008201000 */
[----:B0-----:R-:W-:Y:S01]  /*1a010*/  ULDC.64 UR16, c[0x0][0x628] ;  /* 0x00018a0000107ab9 */ /* 0x001fe20000000a00 */
        /* <DEDUP_REMOVED lines=24> */
.L_x_542:
        /* <DEDUP_REMOVED lines=24> */
[----:B------:R-:W-:Y:S01]  /*1a320*/  UMOV UR19, 0x1 ;  /* 0x0000000100137882 */ /* 0x000fe20000000000 */
[----:B------:R-:W-:Y:S01]  /*1a330*/  ULDC UR20, c[0x0][0x608] ;  /* 0x0001820000147ab9 */ /* 0x000fe20000000800 */
[----:B------:R-:W-:Y:S01]  /*1a340*/  USHF.L.U32 UR26, UR19, UR23, URZ ;  /* 0x00000017131a7299 */ /* 0x000fe2000800063f */
[----:B------:R-:W-:Y:S01]  /*1a350*/  ISETP.NE.AND.EX P0, PT, RZ, UR9, PT, P0 ;  /* 0x00000009ff007c0c */ /* 0x000fe2000bf05300 */
[----:B------:R-:W-:Y:S02]  /*1a360*/  USHF.R.U64 UR19, UR18, UR20, UR11 ;  /* 0x0000001412137299 */ /* 0x000fe4000800120b */
[----:B------:R-:W-:Y:S02]  /*1a370*/  USHF.R.U32.HI UR11, URZ, UR20, UR11 ;  /* 0x000000143f0b7299 */ /* 0x000fe4000801160b */
[----:B------:R-:W-:-:S02]  /*1a380*/  UIADD3 UR15, -UR15, URZ, URZ ;  /* 0x0000003f0f0f7290 */ /* 0x000fc4000fffe13f */
[----:B------:R-:W-:Y:S01]  /*1a390*/  USHF.R.U64 UR20, UR19, UR23, UR11 ;  /* 0x0000001713147299 */ /* 0x000fe2000800120b */
[----:B------:R-:W-:Y:S01]  /*1a3a0*/  ULDC UR16, c[0x0][0x144] ;  /* 0x0000510000107ab9 */ /* 0x000fe20000000800 */
[----:B------:R-:W-:Y:S01]  /*1a3b0*/  ULDC UR6, c[0x0][0x600] ;  /* 0x0001800000067ab9 */ /* 0x000fe20000000800 */
[----:B------:R-:W-:Y:S02]  /*1a3c0*/  USHF.R.U32.HI UR11, URZ, UR23, UR11 ;  /* 0x000000173f0b7299 */ /* 0x000fe4000801160b */
[----:B------:R-:W-:Y:S02]  /*1a3d0*/  UIMAD UR23, UR16, UR15, UR4 ;  /* 0x0000000f101772a4 */ /* 0x000fe4000f8e0204 */
[----:B------:R-:W-:Y:S02]  /*1a3e0*/  UIADD3 UR22, UR6, -0x1, URZ ;  /* 0xffffffff06167890 */ /* 0x000fe4000fffe03f */
[----:B------:R-:W-:Y:S02]  /*1a3f0*/  ULOP3.LUT UR27, URZ, UR13, URZ, 0x33, !UPT ;  /* 0x0000000d3f1b7292 */ /* 0x000fe4000f8e333f */
        /* <DEDUP_REMOVED lines=18> */
.L_x_543:
[----:B------:R-:W-:Y:S01]  /*1a520*/  UISETP.NE.AND UP0, UPT, UR45, URZ, UPT ;  /* 0x0000003f2d00728c */ /* 0x000fe2000bf05270 */
[----:B------:R-:W-:Y:S01]  /*1a530*/  MOV R0, 0x1 ;  /* 0x0000000100007802 */ /* 0x000fe20000000f00 */
[----:B------:R-:W-:Y:S01]  /*1a540*/  USHF.R.U64 UR8, UR4, UR24, UR11 ;  /* 0x0000001804087299 */ /* 0x000fe2000800120b */
[----:B------:R-:W-:Y:S01]  /*1a550*/  IMAD.U32 R9, RZ, RZ, UR5 ;  /* 0x00000005ff097e24 */ /* 0x000fe2000f8e00ff */
[----:B------:R-:W-:Y:S02]  /*1a560*/  ULOP3.LUT UR4, UR19, UR27, URZ, 0xc0, !UPT ;  /* 0x0000001b13047292 */ /* 0x000fe4000f8ec03f */
[----:B------:R-:W-:Y:S02]  /*1a570*/  ULOP3.LUT UR18, UR18, UR22, URZ, 0xc0, !UPT ;  /* 0x0000001612127292 */ /* 0x000fe4000f8ec03f */
[----:B------:R-:W-:-:S03]  /*1a580*/  UIMAD UR4, UR26, UR8, UR4 ;  /* 0x000000081a0472a4 */ /* 0x000fc6000f8e0204 */
[----:B------:R-:W-:Y:S02]  /*1a590*/  @UP0 UIMAD UR23, UR28, UR21, UR7 ;  /* 0x000000151c1702a4 */ /* 0x000fe4000f8e0207 */
[----:B------:R-:W-:-:S03]  /*1a5a0*/  UIADD3 UR7, -UR8, URZ, URZ ;  /* 0x0000003f08077290 */ /* 0x000fc6000fffe13f */
[----:B------:R-:W-:Y:S01]  /*1a5b0*/  ULDC UR8, c[0x0][0x610] ;  /* 0x0001840000087ab9 */ /* 0x000fe20000000800 */
[----:B------:R-:W-:Y:S02]  /*1a5c0*/  UIMAD UR7, UR7, UR25, UR20 ;  /* 0x00000019070772a4 */ /* 0x000fe4000f8e0214 */
[----:B------:R-:W-:Y:S02]  /*1a5d0*/  UIMAD UR4, UR4, UR8, UR23 ;  /* 0x00000008040472a4 */ /* 0x000fe4000f8e0217 */
[----:B------:R-:W-:-:S04]  /*1a5e0*/  UIMAD UR7, UR7, UR6, UR18 ;  /* 0x00000006070772a4 */ /* 0x000fc8000f8e0212 */
[----:B------:R-:W-:Y:S02]  /*1a5f0*/  USEL UR6, UR7, UR4, !UP0 ;  /* 0x0000000407067287 */ /* 0x000fe4000c000000 */
[----:B------:R-:W-:-:S04]  /*1a600*/  USEL UR4, UR4, UR7, !UP0 ;  /* 0x0000000704047287 */ /* 0x000fc8000c000000 */
[----:B------:R-:W-:Y:S02]  /*1a610*/  IMAD.U32 R2, RZ, RZ, UR6 ;  /* 0x00000006ff027e24 */ /* 0x000fe4000f8e00ff */
[----:B------:R-:W-:-:S07]  /*1a620*/  MOV R3, UR4 ;  /* 0x0000000400037c02 */ /* 0x000fce0008000f00 */
.L_x_541:
[----:B------:R-:W-:-:S08]  /*1a630*/  NOP ;  /* 0x0000000000007918 */ /* 0x000fd00000000000 */
[----:B0-----:R-:W0:-:S00]  /*1a640*/  USETMAXREG.DEALLOC.CTAPOOL 0x18 ;  /* 0x00000018000079c8 */ /* 0x001e0000080e0500 */
[----:B------:R-:W-:-:S13]  /*1a650*/  ISETP.NE.AND P0, PT, RZ, UR10, PT ;  /* 0x0000000aff007c0c */ /* 0x000fda000bf05270 */
[----:B------:R-:W-:Y:S05]  /*1a660*/  @P0 EXIT ;  /* 0x000000000000094d */ /* 0x000fea0003800000 */
[----:B0-----:R-:W-:Y:S01]  /*1a670*/  LOP3.LUT P0, RZ, R0, 0xff, RZ, 0xc0, !PT ;  /* 0x000000ff00ff7812 */ /* 0x001fe2000780c0ff */
[----:B------:R-:W-:Y:S02]  /*1a680*/  IMAD.MOV.U32 R0, RZ, RZ, 0x1 ;  /* 0x00000001ff007424 */ /* 0x000fe400078e00ff */
[----:B------:R-:W-:-:S10]  /*1a690*/  IMAD.MOV.U32 R6, RZ, RZ, RZ ;  /* 0x000000ffff067224 */ /* 0x000fd400078e00ff */
[----:B------:R-:W-:Y:S05]  /*1a6a0*/  @!P0 BRA `(.L_x_544) ;  /* 0x0000000c005c8947 */ /* 0x000fea0003800000 */
[----:B------:R-:W0:Y:S01]  /*1a6b0*/  S2R R4, SR_TID.X ;  /* 0x0000000000047919 */ /* 0x000e220000002100 */
[----:B------:R-:W-:Y:S01]  /*1a6c0*/  ULDC UR4, c[0x0][0x28c] ;  /* 0x0000a30000047ab9 */ /* 0x000fe20000000800 */
[----:B------:R-:W-:Y:S01]  /*1a6d0*/  ULDC UR6, c[0x0][0x658] ;  /* 0x0001960000067ab9 */ /* 0x000fe20000000800 */
[----:B------:R-:W-:Y:S01]  /*1a6e0*/  UIADD3 UR10, UR4, 0x3f, URZ ;  /* 0x0000003f040a7890 */ /* 0x000fe2000fffe03f */
[----:B------:R-:W-:Y:S01]  /*1a6f0*/  BSSY B0, `(.L_x_544) ;  /* 0x00000d2000007945 */ /* 0x000fe20003800000 */
[----:B------:R-:W-:Y:S01]  /*1a700*/  UMOV UR7, 0xffffffff ;  /* 0xffffffff00077882 */ /* 0x000fe20000000000 */
[----:B------:R-:W-:Y:S01]  /*1a710*/  ULDC UR5, c[0x0][0x600] ;  /* 0x0001800000057ab9 */ /* 0x000fe20000000800 */
[----:B------:R-:W-:Y:S01]  /*1a720*/  UMOV UR9, 0x1 ;  /* 0x0000000100097882 */ /* 0x000fe20000000000 */
[----:B------:R-:W-:Y:S01]  /*1a730*/  USHF.L.U32 UR7, UR7, UR6, URZ ;  /* 0x0000000607077299 */ /* 0x000fe2000800063f */
[----:B------:R-:W-:Y:S01]  /*1a740*/  MOV R8, 0x1 ;  /* 0x0000000100087802 */ /* 0x000fe20000000f00 */
[----:B------:R-:W-:Y:S01]  /*1a750*/  UIADD3 UR4, UR5, -0x1, URZ ;  /* 0xffffffff05047890 */ /* 0x000fe2000fffe03f */
[----:B------:R-:W-:Y:S01]  /*1a760*/  IMAD.MOV.U32 R0, RZ, RZ, 0x1 ;  /* 0x00000001ff007424 */ /* 0x000fe200078e00ff */
[----:B------:R-:W-:Y:S01]  /*1a770*/  USHF.R.S32.HI UR11, URZ, 0x1f, UR10 ;  /* 0x0000001f3f0b7899 */ /* 0x000fe2000801140a */
[----:B------:R-:W-:Y:S01]  /*1a780*/  IMAD.MOV.U32 R6, RZ, RZ, RZ ;  /* 0x000000ffff067224 */ /* 0x000fe200078e00ff */
[----:B------:R-:W-:Y:S01]  /*1a790*/  ULDC UR8, c[0x0][0xc] ;  /* 0x0000030000087ab9 */ /* 0x000fe20000000800 */
[----:B------:R-:W-:-:S02]  /*1a7a0*/  USHF.L.U32 UR5, UR9, UR6, URZ ;  /* 0x0000000609057299 */ /* 0x000fc4000800063f */
[----:B------:R-:W-:Y:S01]  /*1a7b0*/  ULEA.HI UR11, UR11, UR10, URZ, 0x6 ;  /* 0x0000000a0b0b7291 */ /* 0x000fe2000f8f303f */
[----:B------:R-:W-:Y:S01]  /*1a7c0*/  ULDC UR9, c[0x0][0x10] ;  /* 0x0000040000097ab9 */ /* 0x000fe20000000800 */
[----:B------:R-:W-:Y:S02]  /*1a7d0*/  ULOP3.LUT UR6, URZ, UR7, URZ, 0x33, !UPT ;  /* 0x000000073f067292 */ /* 0x000fe4000f8e333f */
[----:B------:R-:W-:Y:S01]  /*1a7e0*/  UIMAD.WIDE.U32 UR8, UR8, UR9, URZ ;  /* 0x00000009080872a5 */ /* 0x000fe2000f8e003f */
[----:B------:R-:W-:Y:S01]  /*1a7f0*/  ULDC UR7, c[0x0][0x14] ;  /* 0x0000050000077ab9 */ /* 0x000fe20000000800 */
[----:B------:R-:W-:Y:S02]  /*1a800*/  USHF.R.S32.HI UR18, URZ, 0x6, UR11 ;  /* 0x000000063f127899 */ /* 0x000fe4000801140b */
[----:B------:R-:W-:Y:S02]  /*1a810*/  UIMAD.WIDE.U32 UR20, UR8, UR7, URZ ;  /* 0x00000007081472a5 */ /* 0x000fe4000f8e003f */
[----:B------:R-:W-:-:S02]  /*1a820*/  UIMAD UR13, UR9, UR7, URZ ;  /* 0x00000007090d72a4 */ /* 0x000fc4000f8e023f */
[----:B------:R-:W-:Y:S01]  /*1a830*/  ULOP3.LUT UR24, UR40, 0x2, URZ, 0xfc, !UPT ;  /* 0x0000000228187892 */ /* 0x000fe2000f8efc3f */
[C---:B0-----:R-:W-:Y:S01]  /*1a840*/  LOP3.LUT P2, RZ, R4.reuse, 0x7f, RZ, 0xc0, !PT ;  /* 0x0000007f04ff7812 */ /* 0x041fe2000784c0ff */
[----:B------:R-:W-:Y:S01]  /*1a850*/  UIADD3 UR13, UR21, UR13, URZ ;  /* 0x0000000d150d7290 */ /* 0x000fe2000fffe03f */
[----:B------:R-:W-:Y:S01]  /*1a860*/  LOP3.LUT P0, RZ, R4, 0x1f, RZ, 0xc0, !PT ;  /* 0x0000001f04ff7812 */ /* 0x000fe2000780c0ff */
[----:B------:R-:W-:Y:S01]  /*1a870*/  UIADD3 UR25, UR18, 0x1, URZ ;  /* 0x0000000112197890 */ /* 0x000fe2000fffe03f */
[----:B------:R-:W-:Y:S02]  /*1a880*/  ULDC.64 UR22, c[0x0][0x198] ;  /* 0x0000660000167ab9 */ /* 0x000fe40000000a00 */
[----:B------:R-:W-:-:S13]  /*1a890*/  PLOP3.LUT P0, PT, P0, P2, PT, 0x8a, 0x0 ;  /* 0x000000000000781c */ /* 0x000fda0000705172 */
.L_x_556:
[----:B------:R-:W-:-:S03]  /*1a8a0*/  UMOV UR7, 0xffffffff ;  /* 0xffffffff00077882 */ /* 0x000fc60000000000 */
[----:B------:R-:W-:Y:S05]  /*1a8b0*/  BRA.DIV UR7, `(.L_x_545) ;  /* 0x0000000e07ec7947 */ /* 0x000fea000b800000 */
[----:B------:R-:W-:-:S13]  /*1a8c0*/  ELECT P6, URZ, PT ;  /* 0x00000000003f782f */ /* 0x000fda00038c0000 */
.L_x_568:
[----:B------:R-:W0:Y:S01]  /*1a8d0*/  LDC R4, c[0x0][0x28c] ;  /* 0x0000a300ff047b82 */ /* 0x000e220000000800 */
[----:B------:R-:W-:Y:S01]  /*1a8e0*/  BSSY B1, `(.L_x_546) ;  /* 0x0000035000017945 */ /* 0x000fe20003800000 */
[----:B0-----:R-:W-:-:S13]  /*1a8f0*/  ISETP.LT.OR P6, PT, R4, 0x1, !P6 ;  /* 0x000000010400780c */ /* 0x001fda00077c1670 */
[----:B------:R-:W-:Y:S05]  /*1a900*/  @P6 BRA `(.L_x_547) ;  /* 0x0000000000c86947 */ /* 0x000fea0003800000 */
[----:B------:R-:W-:Y:S01]  /*1a910*/  IMAD.SHL.U32 R11, R3, 0x100, RZ ;  /* 0x00000100030b7824 */ /* 0x000fe200078e00ff */
[----:B------:R-:W-:Y:S01]  /*1a920*/  SHF.L.U32 R2, R2, 0x8, RZ ;  /* 0x0000000802027819 */ /* 0x000fe200000006ff */
[----:B------:R-:W-:Y:S01]  /*1a930*/  IMAD.MOV.U32 R12, RZ, RZ, RZ ;  /* 0x000000ffff0c7224 */ /* 0x000fe200078e00ff */
[----:B------:R-:W-:Y:S01]  /*1a940*/  MOV R14, UR25 ;  /* 0x00000019000e7c02 */ /* 0x000fe20008000f00 */
[----:B------:R-:W-:Y:S02]  /*1a950*/  IMAD.MOV.U32 R3, RZ, RZ, R0 ;  /* 0x000000ffff037224 */ /* 0x000fe400078e0000 */
[----:B------:R-:W-:-:S07]  /*1a960*/  IMAD.MOV.U32 R4, RZ, RZ, R6 ;  /* 0x000000ffff047224 */ /* 0x000fce00078e0006 */
.L_x_551:
[----:B------:R-:W0:Y:S01]  /*1a970*/  S2R R10, SR_CgaCtaId ;  /* 0x00000000000a7919 */ /* 0x000e220000008800 */
[----:B------:R-:W-:Y:S01]  /*1a980*/  MOV R5, 0x400 ;  /* 0x0000040000057802 */ /* 0x000fe20000000f00 */
[----:B------:R-:W1:Y:S03]  /*1a990*/  @!P2 LDC R7, c[0x0][0x500] ;  /* 0x00014000ff07ab82 */ /* 0x000e660000000800 */
[----:B0-----:R-:W-:Y:S02]  /*1a9a0*/  LEA R13, R10, R5, 0x18 ;  /* 0x000000050a0d7211 */ /* 0x001fe400078ec0ff */
[----:B------:R-:W-:Y:S02]  /*1a9b0*/  SHF.L.U32 R5, R3, 0x1f, RZ ;  /* 0x0000001f03057819 */ /* 0x000fe400000006ff */
[----:B------:R-:W-:-:S04]  /*1a9c0*/  LEA R10, R4, R13, 0x3 ;  /* 0x0000000d040a7211 */ /* 0x000fc800078e18ff */
[----:B------:R-:W0:Y:S02]  /*1a9d0*/  SYNCS.PHASECHK.TRANS64.TRYWAIT P1, [R10+URZ+0x28], R5 ;  /* 0x000028050a0075a7 */ /* 0x000e24000802017f */
[----:B01----:R-:W-:Y:S05]  /*1a9e0*/  @!P1 BRA `(.L_x_548) ;  /* 0x0000000c00c09947 */ /* 0x003fea0003800000 */
.L_x_569:
[----:B------:R-:W-:Y:S01]  /*1a9f0*/  UPRMT UR7, UR24, 0x9910, URZ ;  /* 0x0000991018077896 */ /* 0x000fe2000800003f */
[----:B------:R1:W-:Y:S03]  /*1aa00*/  @!P2 SYNCS.ARRIVE.TRANS64 RZ, [R10+URZ], R7 ;  /* 0x000000070affa9a7 */ /* 0x0003e6000800003f */
[----:B------:R-:W-:-:S06]  /*1aa10*/  UISETP.NE.AND UP0, UPT, UR7, 0x2, UPT ;  /* 0x000000020700788c */ /* 0x000fcc000bf05270 */
[----:B------:R-:W-:-:S13]  /*1aa20*/  PLOP3.LUT P1, PT, PT, PT, UP0, 0x80, 0x0 ;  /* 0x000000000000781c */ /* 0x000fda0003f2f008 */
[----:B-1----:R-:W-:Y:S05]  /*1aa30*/  @P1 BRA `(.L_x_549) ;  /* 0x0000000000041947 */ /* 0x002fea0003800000 */
[----:B------:R-:W-:Y:S01]  /*1aa40*/  BPT.TRAP 0x1 ;  /* 0x000000040000795c */ /* 0x000fe20000300000 */
.L_x_549:
[----:B------:R-:W-:Y:S05]  /*1aa50*/  @P0 BRA `(.L_x_550) ;  /* 0x0000000000040947 */ /* 0x000fea0003800000 */
[----:B------:R-:W-:Y:S01]  /*1aa60*/  BPT.TRAP 0x1 ;  /* 0x000000040000795c */ /* 0x000fe20000300000 */
.L_x_550:
[----:B------:R-:W-:Y:S01]  /*1aa70*/  IMAD R13, R4, 0x8000, R13 ;  /* 0x00008000040d7824 */ /* 0x000fe200078e020d */
[----:B------:R-:W-:Y:S01]  /*1aa80*/  R2UR UR9, R10 ;  /* 0x000000000a0972ca */ /* 0x000fe200000e0000 */
[----:B------:R-:W-:Y:S01]  /*1aa90*/  UIADD3 UR14, UP0, UR22, 0xf0, URZ ;  /* 0x000000f0160e7890 */ /* 0x000fe2000ff1e03f */
[----:B------:R-:W-:Y:S01]  /*1aaa0*/  R2UR UR11, R11 ;  /* 0x000000000b0b72ca */ /* 0x000fe200000e0000 */
[----:B------:R-:W-:Y:S01]  /*1aab0*/  UIADD3 UR26, UP1, UR22, 0x1f0, URZ ;  /* 0x000001f0161a7890 */ /* 0x000fe2000ff3e03f */
[----:B------:R-:W-:Y:S01]  /*1aac0*/  R2UR UR7, R13 ;  /* 0x000000000d0772ca */ /* 0x000fe200000e0000 */
[----:B------:R-:W-:Y:S01]  /*1aad0*/  UIADD3.X UR15, URZ, UR23, URZ, UP0, !UPT ;  /* 0x000000173f0f7290 */ /* 0x000fe200087fe43f */
[----:B------:R-:W-:Y:S01]  /*1aae0*/  R2UR UR10, R12 ;  /* 0x000000000c0a72ca */ /* 0x000fe200000e0000 */
[----:B------:R-:W-:Y:S01]  /*1aaf0*/  VIADD R4, R4, 0x1 ;  /* 0x0000000104047836 */ /* 0x000fe20000000000 */
[----:B------:R-:W-:Y:S01]  /*1ab00*/  R2UR UR12, R9 ;  /* 0x00000000090c72ca */ /* 0x000fe200000e0000 */
[----:B------:R-:W-:Y:S01]  /*1ab10*/  UIADD3.X UR27, URZ, UR23, URZ, UP1, !UPT ;  /* 0x000000173f1b7290 */ /* 0x000fe20008ffe43f */
[----:B------:R-:W-:Y:S01]  /*1ab20*/  IADD3 R14, R14, -0x1, RZ ;  /* 0xffffffff0e0e7810 */ /* 0x000fe20007ffe0ff */
[----:B------:R-:W-:Y:S01]  /*1ab30*/  UMOV UR16, 0x0 ;  /* 0x0000000000107882 */ /* 0x000fe20000000000 */
[----:B------:R-:W-:Y:S01]  /*1ab40*/  R2UR UR19, R2 ;  /* 0x00000000021372ca */ /* 0x000fe200000e0000 */
[----:B------:R-:W-:Y:S01]  /*1ab50*/  UMOV UR17, 0x10000000 ;  /* 0x1000000000117882 */ /* 0x000fe20000000000 */
[----:B------:R-:W-:Y:S01]  /*1ab60*/  ISETP.GT.AND P3, PT, R14, 0x1, PT ;  /* 0x000000010e00780c */ /* 0x000fe20003f64270 */
[----:B------:R-:W-:Y:S01]  /*1ab70*/  VIADD R12, R12, 0x40 ;  /* 0x000000400c0c7836 */ /* 0x000fe20000000000 */
[----:B------:R-:W-:Y:S01]  /*1ab80*/  ISETP.NE.AND P1, PT, R4, 0x5, PT ;  /* 0x000000050400780c */ /* 0x000fe20003f25270 */
[----:B------:R-:W-:-:S02]  /*1ab90*/  UIADD3 UR8, UR7, 0x100, URZ ;  /* 0x0000010007087890 */ /* 0x000fc4000fffe03f */
[----:B------:R-:W-:Y:S01]  /*1aba0*/  UIADD3 UR7, UR7, 0x28100, URZ ;  /* 0x0002810007077890 */ /* 0x000fe2000fffe03f */
[----:B0-----:R-:W-:Y:S02]  /*1abb0*/  SEL R10, RZ, 0x1, P1 ;  /* 0x00000001ff0a7807 */ /* 0x001fe40000800000 */
[----:B------:R-:W-:Y:S02]  /*1abc0*/  SEL R4, R4, RZ, P1 ;  /* 0x000000ff04047207 */ /* 0x000fe40000800000 */
[----:B------:R-:W-:Y:S02]  /*1abd0*/  LOP3.LUT R3, R3, R10, RZ, 0x3c, !PT ;  /* 0x0000000a03037212 */ /* 0x000fe400078e3cff */
[----:B------:R0:W-:Y:S02]  /*1abe0*/  UTMALDG.3D [UR8], [UR14], desc[UR16] ;  /* 0x000010080e0075b4 */ /* 0x0001e40008011000 */
[----:B0-----:R-:W-:Y:S01]  /*1abf0*/  UMOV UR8, UR7 ;  /* 0x0000000700087c82 */ /* 0x001fe20008000000 */
[----:B------:R-:W-:-:S02]  /*1ac00*/  UMOV UR11, UR19 ;  /* 0x00000013000b7c82 */ /* 0x000fc40008000000 */
[----:B------:R0:W-:Y:S02]  /*1ac10*/  UTMALDG.3D [UR8], [UR26], desc[UR16] ;  /* 0x000010081a0075b4 */ /* 0x0001e40008011000 */
[----:B0-----:R-:W-:Y:S05]  /*1ac20*/  @P3 BRA `(.L_x_551) ;  /* 0xfffffffc00503947 */ /* 0x001fea000383ffff */
.L_x_547:
[----:B------:R-:W-:Y:S05]  /*1ac30*/  BSYNC B1 ;  /* 0x0000000000017941 */ /* 0x000fea0003800000 */
.L_x_546:
[----:B------:R-:W2:Y:S01]  /*1ac40*/  LDL.LU R15, [R1+0x200] ;  /* 0x00020000010f7983 */ /* 0x000ea20000300800 */
[----:B------:R-:W-:Y:S01]  /*1ac50*/  LOP3.LUT P1, RZ, R8, 0xff, RZ, 0xc0, !PT ;  /* 0x000000ff08ff7812 */ /* 0x000fe2000782c0ff */
[----:B------:R-:W-:Y:S01]  /*1ac60*/  VIADD R6, R6, UR18 ;  /* 0x0000001206067c36 */ /* 0x000fe20008000000 */
[----:B------:R-:W-:Y:S01]  /*1ac70*/  ULDC.64 UR8, c[0x0][0x650] ;  /* 0x0001940000087ab9 */ /* 0x000fe20000000a00 */
[----:B------:R-:W3:Y:S01]  /*1ac80*/  LDL.LU R13, [R1+0x204] ;  /* 0x00020400010d7983 */ /* 0x000ee20000300800 */
[----:B------:R-:W-:Y:S01]  /*1ac90*/  UISETP.GE.U32.AND UP0, UPT, UR18, 0x5, UPT ;  /* 0x000000051200788c */ /* 0x000fe2000bf06070 */
[----:B------:R-:W-:Y:S01]  /*1aca0*/  BSSY B1, `(.L_x_552) ;  /* 0x0000074000017945 */ /* 0x000fe20003800000 */
[----:B------:R-:W-:Y:S02]  /*1acb0*/  MOV R9, 0xffffffff ;  /* 0xffffffff00097802 */ /* 0x000fe40000000f00 */
[----:B------:R-:W-:Y:S02]  /*1acc0*/  PRMT R4, RZ, 0x7610, R4 ;  /* 0x00007610ff047816 */ /* 0x000fe40000000004 */
[----:B------:R-:W-:-:S02]  /*1acd0*/  PLOP3.LUT P3, PT, PT, PT, UP0, 0x80, 0x0 ;  /* 0x000000000000781c */ /* 0x000fc40003f6f008 */
[----:B------:R-:W-:Y:S01]  /*1ace0*/  PRMT R8, RZ, 0x7610, R8 ;  /* 0x00007610ff087816 */ /* 0x000fe20000000008 */
[----:B------:R-:W0:Y:S01]  /*1acf0*/  @P1 S2R R3, SR_CgaCtaId ;  /* 0x0000000000031919 */ /* 0x000e220000008800 */
[----:B------:R-:W-:-:S04]  /*1ad00*/  @P1 MOV R2, 0x400 ;  /* 0x0000040000021802 */ /* 0x000fc80000000f00 */
[----:B0-----:R-:W-:-:S04]  /*1ad10*/  @P1 LEA R2, R3, R2, 0x18 ;  /* 0x0000000203021211 */ /* 0x001fc800078ec0ff */
[----:B------:R0:W-:Y:S01]  /*1ad20*/  @P1 SYNCS.ARRIVE.TRANS64.A1T0 RZ, [R2+URZ+0x68], RZ ;  /* 0x000068ff02ff19a7 */ /* 0x0001e2000810003f */
[----:B------:R-:W-:Y:S02]  /*1ad30*/  ISETP.GT.U32.AND P1, PT, R6, 0x4, PT ;  /* 0x000000040600780c */ /* 0x000fe40003f24070 */
[----:B0-----:R-:W-:-:S04]  /*1ad40*/  MOV R2, UR18 ;  /* 0x0000001200027c02 */ /* 0x001fc80008000f00 */
[----:B------:R-:W-:Y:S01]  /*1ad50*/  ISETP.LT.U32.AND P1, PT, R2, 0x5, P1 ;  /* 0x000000050200780c */ /* 0x000fe20000f21070 */
[----:B------:R-:W-:-:S04]  /*1ad60*/  IMAD.WIDE.U32 R2, R6, -0x33333333, RZ ;  /* 0xcccccccd06027825 */ /* 0x000fc800078e00ff */
[----:B------:R-:W-:Y:S01]  /*1ad70*/  IMAD.MOV.U32 R2, RZ, RZ, -0x1 ;  /* 0xffffffffff027424 */ /* 0x000fe200078e00ff */
[----:B------:R-:W-:Y:S02]  /*1ad80*/  SHF.R.U32.HI R5, RZ, 0x2, R3 ;  /* 0x00000002ff057819 */ /* 0x000fe40000011603 */
[----:B------:R-:W-:-:S03]  /*1ad90*/  SEL R3, RZ, 0x1, !P1 ;  /* 0x00000001ff037807 */ /* 0x000fc60004800000 */
[----:B------:R-:W-:Y:S01]  /*1ada0*/  IMAD R6, R5, -0x5, R6 ;  /* 0xfffffffb05067824 */ /* 0x000fe200078e0206 */
[----:B------:R-:W-:Y:S01]  /*1adb0*/  LOP3.LUT R0, R0, R3, RZ, 0x3c, !PT ;  /* 0x0000000300007212 */ /* 0x000fe200078e3cff */
[----:B------:R-:W-:-:S03]  /*1adc0*/  IMAD.MOV.U32 R3, RZ, RZ, -0x1 ;  /* 0xffffffffff037424 */ /* 0x000fc600078e00ff */
[----:B------:R-:W-:Y:S02]  /*1add0*/  @P3 LOP3.LUT R0, R0, 0x1, R5, 0x78, !PT ;  /* 0x0000000100003812 */ /* 0x000fe400078e7805 */
[----:B---3--:R-:W-:-:S04]  /*1ade0*/  IADD3 R13, P1, R13, UR20, RZ ;  /* 0x000000140d0d7c10 */ /* 0x008fc8000ff3e0ff */
[----:B--2---:R-:W-:Y:S01]  /*1adf0*/  IADD3.X R15, R15, UR13, RZ, P1, !PT ;  /* 0x0000000d0f0f7c10 */ /* 0x004fe20008ffe4ff */
[----:B------:R0:W-:Y:S01]  /*1ae00*/  STL [R1+0x204], R13 ;  /* 0x0002040d01007387 */ /* 0x0001e20000100800 */
[----:B------:R-:W-:-:S03]  /*1ae10*/  ISETP.GE.U32.AND P1, PT, R13, UR8, PT ;  /* 0x000000080d007c0c */ /* 0x000fc6000bf26070 */
[----:B------:R0:W-:Y:S01]  /*1ae20*/  STL [R1+0x200], R15 ;  /* 0x0002000f01007387 */ /* 0x0001e20000100800 */
[----:B------:R-:W-:-:S13]  /*1ae30*/  ISETP.GE.U32.AND.EX P1, PT, R15, UR9, PT, P1 ;  /* 0x000000090f007c0c */ /* 0x000fda000bf26110 */
[----:B0-----:R-:W-:Y:S05]  /*1ae40*/  @P1 BRA `(.L_x_553) ;  /* 0x0000000400641947 */ /* 0x001fea0003800000 */
[----:B------:R-:W0:Y:S01]  /*1ae50*/  S2R R7, SR_CTAID.X ;  /* 0x0000000000077919 */ /* 0x000e220000002500 */
[----:B------:R-:W-:Y:S01]  /*1ae60*/  ULDC UR7, c[0x0][0x150] ;  /* 0x0000540000077ab9 */ /* 0x000fe20000000800 */
[----:B------:R-:W1:Y:S01]  /*1ae70*/  LDC R4, c[0x0][0x144] ;  /* 0x00005100ff047b82 */ /* 0x000e620000000800 */
[----:B------:R-:W-:Y:S01]  /*1ae80*/  UISETP.NE.AND UP0, UPT, UR45, URZ, UPT ;  /* 0x0000003f2d00728c */ /* 0x000fe2000bf05270 */
[----:B------:R-:W2:Y:S01]  /*1ae90*/  S2R R5, SR_CTAID.Y ;  /* 0x0000000000057919 */ /* 0x000ea20000002600 */
[----:B------:R-:W-:Y:S01]  /*1aea0*/  ULDC.64 UR8, c[0x0][0x628] ;  /* 0x00018a0000087ab9 */ /* 0x000fe20000000a00 */
[----:B------:R-:W-:-:S03]  /*1aeb0*/  ULDC UR10, c[0x0][0x630] ;  /* 0x00018c00000a7ab9 */ /* 0x000fc60000000800 */
[----:B------:R-:W-:Y:S01]  /*1aec0*/  PLOP3.LUT P1, PT, PT, PT, UP0, 0x80, 0x0 ;  /* 0x000000000000781c */ /* 0x000fe20003f2f008 */
[----:B------:R-:W3:Y:S01]  /*1aed0*/  LDC R10, c[0x0][0x148] ;  /* 0x00005200ff0a7b82 */ /* 0x000ee20000000800 */
[----:B0-----:R-:W-:Y:S02]  /*1aee0*/  I2FP.F32.U32 R2, R7 ;  /* 0x0000000700027245 */ /* 0x001fe40000201000 */
[----:B--2---:R-:W-:-:S03]  /*1aef0*/  I2FP.F32.U32 R3, R5 ;  /* 0x0000000500037245 */ /* 0x004fc60000201000 */
[----:B------:R-:W-:Y:S01]  /*1af00*/  FMUL R2, R2, UR7 ;  /* 0x0000000702027c20 */ /* 0x000fe20008400000 */
[----:B------:R-:W-:Y:S02]  /*1af10*/  ULDC UR7, c[0x0][0x154] ;  /* 0x0000550000077ab9 */ /* 0x000fe40000000800 */
[----:B------:R-:W-:-:S03]  /*1af20*/  FMUL R9, R3, UR7 ;  /* 0x0000000703097c20 */ /* 0x000fc60008400000 */
[----:B------:R-:W0:Y:S08]  /*1af30*/  F2I.U32.TRUNC.NTZ R2, R2 ;  /* 0x0000000200027305 */ /* 0x000e30000020f000 */
[----:B------:R-:W2:Y:S01]  /*1af40*/  F2I.U32.TRUNC.NTZ R9, R9 ;  /* 0x0000000900097305 */ /* 0x000ea2000020f000 */
[----:B0-----:R-:W-:Y:S01]  /*1af50*/  IMAD.MOV R3, RZ, RZ, -R2 ;  /* 0x000000ffff037224 */ /* 0x001fe200078e0a02 */
[----:B------:R-:W-:-:S03]  /*1af60*/  MOV R2, R13 ;  /* 0x0000000d00027202 */ /* 0x000fc60000000f00 */
[----:B-1----:R-:W-:Y:S02]  /*1af70*/  IMAD R7, R4, R3, R7 ;  /* 0x0000000304077224 */ /* 0x002fe400078e0207 */
[----:B--2---:R-:W-:-:S04]  /*1af80*/  IMAD.MOV R3, RZ, RZ, -R9 ;  /* 0x000000ffff037224 */ /* 0x004fc800078e0a09 */
[----:B---3--:R-:W-:Y:S01]  /*1af90*/  @P1 IMAD R7, R10, R3, R5 ;  /* 0x000000030a071224 */ /* 0x008fe200078e0205 */
[----:B------:R-:W-:Y:S01]  /*1afa0*/  ISETP.NE.U32.AND P1, PT, RZ, UR8, PT ;  /* 0x00000008ff007c0c */ /* 0x000fe2000bf25070 */
[----:B------:R-:W-:-:S03]  /*1afb0*/  IMAD.MOV.U32 R3, RZ, RZ, R15 ;  /* 0x000000ffff037224 */ /* 0x000fc600078e000f */
[----:B------:R-:W-:-:S13]  /*1afc0*/  ISETP.NE.AND.EX P1, PT, RZ, UR9, PT, P1 ;  /* 0x00000009ff007c0c */ /* 0x000fda000bf25310 */
[----:B------:R-:W-:Y:S05]  /*1afd0*/  @!P1 BRA `(.L_x_554) ;  /* 0x0000000000289947 */ /* 0x000fea0003800000 */
[----:B------:R-:W-:Y:S02]  /*1afe0*/  ULDC UR7, c[0x0][0x634] ;  /* 0x00018d0000077ab9 */ /* 0x000fe40000000800 */
[----:B------:R-:W-:-:S05]  /*1aff0*/  IADD3 R3, P1, R13, UR7, RZ ;  /* 0x000000070d037c10 */ /* 0x000fca000ff3e0ff */
[----:B------:R-:W-:-:S04]  /*1b000*/  IMAD.X R9, RZ, RZ, R15, P1 ;  /* 0x000000ffff097224 */ /* 0x000fc800008e060f */
[----:B------:R-:W-:-:S04]  /*1b010*/  IMAD.WIDE.U32 R4, R9, UR8, RZ ;  /* 0x0000000809047c25 */ /* 0x000fc8000f8e00ff */
[----:B------:R-:W-:-:S04]  /*1b020*/  IMAD.WIDE.U32 R4, P1, R3, UR9, R4 ;  /* 0x0000000903047c25 */ /* 0x000fc8000f820004 */
[----:B------:R-:W-:-:S04]  /*1b030*/  IMAD.WIDE.U32 R2, R3, UR8, RZ ;  /* 0x0000000803027c25 */ /* 0x000fc8000f8e00ff */
[----:B------:R-:W-:Y:S01]  /*1b040*/  IMAD.MOV.U32 R2, RZ, RZ, R5 ;  /* 0x000000ffff027224 */ /* 0x000fe200078e0005 */
[----:B------:R-:W-:Y:S02]  /*1b050*/  IADD3 RZ, P3, R3, R4, RZ ;  /* 0x0000000403ff7210 */ /* 0x000fe40007f7e0ff */
[----:B------:R-:W-:-:S03]  /*1b060*/  IADD3.X R3, RZ, RZ, RZ, P1, !PT ;  /* 0x000000ffff037210 */ /* 0x000fc60000ffe4ff */
[----:B------:R-:W-:-:S08]  /*1b070*/  IMAD.WIDE.U32.X R2, R9, UR9, R2, P3 ;  /* 0x0000000909027c25 */ /* 0x000fd000098e0402 */
.L_x_554:
[--C-:B------:R-:W-:Y:S01]  /*1b080*/  SHF.R.U64 R9, R2, UR10, R3.reuse ;  /* 0x0000000a02097c19 */ /* 0x100fe20008001203 */
[----:B------:R-:W-:Y:S01]  /*1b090*/  ULDC.64 UR8, c[0x0][0x620] ;  /* 0x0001880000087ab9 */ /* 0x000fe20000000a00 */
[----:B------:R-:W-:Y:S01]  /*1b0a0*/  SHF.R.U32.HI R2, RZ, UR10, R3 ;  /* 0x0000000aff027c19 */ /* 0x000fe20008011603 */
[----:B------:R-:W-:Y:S01]  /*1b0b0*/  IMAD.MOV.U32 R3, RZ, RZ, R15 ;  /* 0x000000ffff037224 */ /* 0x000fe200078e000f */
[----:B------:R-:W-:Y:S01]  /*1b0c0*/  IADD3 R11, P1, RZ, -R9, RZ ;  /* 0x80000009ff0b7210 */ /* 0x000fe20007f3e0ff */
[----:B------:R-:W-:-:S04]  /*1b0d0*/  ULDC UR7, c[0x0][0x618] ;  /* 0x0001860000077ab9 */ /* 0x000fc80000000800 */
[----:B------:R-:W-:-:S04]  /*1b0e0*/  IMAD.X R2, RZ, RZ, ~R2, P1 ;  /* 0x000000ffff027224 */ /* 0x000fc800008e0e02 */
[----:B------:R-:W-:-:S04]  /*1b0f0*/  IMAD R2, R2, UR8, RZ ;  /* 0x0000000802027c24 */ /* 0x000fc8000f8e02ff */
[----:B------:R-:W-:Y:S01]  /*1b100*/  IMAD R5, R11, UR9, R2 ;  /* 0x000000090b057c24 */ /* 0x000fe2000f8e0202 */
[----:B------:R-:W-:-:S05]  /*1b110*/  MOV R2, R13 ;  /* 0x0000000d00027202 */ /* 0x000fca0000000f00 */
[----:B------:R-:W-:Y:S01]  /*1b120*/  IMAD.WIDE.U32 R2, R11, UR8, R2 ;  /* 0x000000080b027c25 */ /* 0x000fe2000f8e0002 */
[----:B------:R-:W-:Y:S02]  /*1b130*/  ULDC.64 UR8, c[0x0][0x640] ;  /* 0x0001900000087ab9 */ /* 0x000fe40000000a00 */
[----:B------:R-:W-:Y:S01]  /*1b140*/  ISETP.NE.U32.AND P1, PT, RZ, UR8, PT ;  /* 0x00000008ff007c0c */ /* 0x000fe2000bf25070 */
[----:B------:R-:W-:-:S03]  /*1b150*/  IMAD.IADD R3, R3, 0x1, R5 ;  /* 0x0000000103037824 */ /* 0x000fc600078e0205 */
[----:B------:R-:W-:Y:S02]  /*1b160*/  ISETP.NE.AND.EX P1, PT, RZ, UR9, PT, P1 ;  /* 0x00000009ff007c0c */ /* 0x000fe4000bf25310 */
[--C-:B------:R-:W-:Y:S02]  /*1b170*/  SHF.R.U64 R10, R2, UR7, R3.reuse ;  /* 0x00000007020a7c19 */ /* 0x100fe40008001203 */
[----:B------:R-:W-:Y:S01]  /*1b180*/  SHF.R.U32.HI R3, RZ, UR7, R3 ;  /* 0x00000007ff037c19 */ /* 0x000fe20008011603 */
[----:B------:R-:W-:-:S03]  /*1b190*/  ULDC UR7, c[0x0][0x608] ;  /* 0x0001820000077ab9 */ /* 0x000fc60000000800 */
[--C-:B------:R-:W-:Y:S02]  /*1b1a0*/  SHF.R.U64 R12, R10, UR7, R3.reuse ;  /* 0x000000070a0c7c19 */ /* 0x100fe40008001203 */
[----:B------:R-:W-:Y:S01]  /*1b1b0*/  SHF.R.U32.HI R3, RZ, UR7, R3 ;  /* 0x00000007ff037c19 */ /* 0x000fe20008011603 */
[----:B------:R-:W-:-:S03]  /*1b1c0*/  ULDC UR7, c[0x0][0x658] ;  /* 0x0001960000077ab9 */ /* 0x000fc60000000800 */
[--C-:B------:R-:W-:Y:S02]  /*1b1d0*/  SHF.R.U32.HI R13, RZ, UR7, R3.reuse ;  /* 0x00000007ff0d7c19 */ /* 0x100fe40008011603 */
[----:B------:R-:W-:-:S03]  /*1b1e0*/  SHF.R.U64 R11, R12, UR7, R3 ;  /* 0x000000070c0b7c19 */ /* 0x000fc60008001203 */
[----:B------:R-:W-:Y:S01]  /*1b1f0*/  IMAD.MOV.U32 R3, RZ, RZ, R13 ;  /* 0x000000ffff037224 */ /* 0x000fe200078e000d */
[----:B------:R-:W-:Y:S01]  /*1b200*/  MOV R2, R11 ;  /* 0x0000000b00027202 */ /* 0x000fe20000000f00 */
[----:B------:R-:W-:Y:S06]  /*1b210*/  @!P1 BRA `(.L_x_555) ;  /* 0x0000000000289947 */ /* 0x000fec0003800000 */
        /* <DEDUP_REMOVED lines=10> */
.L_x_555:
[----:B------:R-:W-:Y:S01]  /*1b2c0*/  ULDC UR7, c[0x0][0x648] ;  /* 0x0001920000077ab9 */ /* 0x000fe20000000800 */
[----:B------:R-:W-:Y:S01]  /*1b2d0*/  LOP3.LUT R12, R12, UR6, RZ, 0xc0, !PT ;  /* 0x000000060c0c7c12 */ /* 0x000fe2000f8ec0ff */
[----:B------:R-:W-:Y:S01]  /*1b2e0*/  UISETP.NE.AND UP0, UPT, UR45, URZ, UPT ;  /* 0x0000003f2d00728c */ /* 0x000fe2000bf05270 */
[----:B------:R-:W-:Y:S01]  /*1b2f0*/  SHF.R.U64 R3, R2, UR7, R3 ;  /* 0x0000000702037c19 */ /* 0x000fe20008001203 */
[----:B------:R-:W-:Y:S01]  /*1b300*/  ULDC UR7, c[0x0][0x638] ;  /* 0x00018e0000077ab9 */ /* 0x000fe20000000800 */
[----:B------:R-:W-:-:S03]  /*1b310*/  LOP3.LUT R4, R10, UR4, RZ, 0xc0, !PT ;  /* 0x000000040a047c12 */ /* 0x000fc6000f8ec0ff */
[----:B------:R-:W-:Y:S01]  /*1b320*/  IMAD.MOV R2, RZ, RZ, -R3 ;  /* 0x000000ffff027224 */ /* 0x000fe200078e0a03 */
[----:B------:R-:W-:Y:S01]  /*1b330*/  PLOP3.LUT P1, PT, PT, PT, UP0, 0x40, 0x0 ;  /* 0x000000000000781c */ /* 0x000fe20003f2e808 */
[----:B------:R-:W-:Y:S01]  /*1b340*/  IMAD R12, R3, UR5, R12 ;  /* 0x00000005030c7c24 */ /* 0x000fe2000f8e020c */
[----:B------:R-:W-:Y:S01]  /*1b350*/  PLOP3.LUT P3, PT, PT, PT, UP0, 0x40, 0x0 ;  /* 0x000000000000781c */ /* 0x000fe20003f6e808 */
[----:B------:R-:W-:Y:S01]  /*1b360*/  IMAD R11, R2, UR7, R11 ;  /* 0x00000007020b7c24 */ /* 0x000fe2000f8e020b */
[----:B------:R-:W-:Y:S02]  /*1b370*/  ULDC UR7, c[0x0][0x610] ;  /* 0x0001840000077ab9 */ /* 0x000fe40000000800 */
[----:B------:R-:W-:Y:S01]  /*1b380*/  IMAD R7, R12, UR7, R7 ;  /* 0x000000070c077c24 */ /* 0x000fe2000f8e0207 */
[----:B------:R-:W-:Y:S02]  /*1b390*/  ULDC UR7, c[0x0][0x600] ;  /* 0x0001800000077ab9 */ /* 0x000fe40000000800 */
[----:B------:R-:W-:-:S05]  /*1b3a0*/  IMAD R4, R11, UR7, R4 ;  /* 0x000000070b047c24 */ /* 0x000fca000f8e0204 */
[----:B------:R-:W-:Y:S02]  /*1b3b0*/  SEL R2, R4, R7, P1 ;  /* 0x0000000704027207 */ /* 0x000fe40000800000 */
[----:B------:R-:W-:Y:S02]  /*1b3c0*/  SEL R3, R7, R4, P3 ;  /* 0x0000000407037207 */ /* 0x000fe40001800000 */
[----:B------:R-:W-:-:S07]  /*1b3d0*/  MOV R4, 0x1 ;  /* 0x0000000100047802 */ /* 0x000fce0000000f00 */
.L_x_553:
[----:B------:R-:W-:Y:S05]  /*1b3e0*/  BSYNC B1 ;  /* 0x0000000000017941 */ /* 0x000fea0003800000 */
.L_x_552:
[----:B------:R-:W-:-:S13]  /*1b3f0*/  LOP3.LUT P1, RZ, R4, 0xff, RZ, 0xc0, !PT ;  /* 0x000000ff04ff7812 */ /* 0x000fda000782c0ff */
[----:B------:R-:W-:Y:S05]  /*1b400*/  @P1 BRA `(.L_x_556) ;  /* 0xfffffff400241947 */ /* 0x000fea000383ffff */
[----:B------:R-:W-:Y:S05]  /*1b410*/  BSYNC B0 ;  /* 0x0000000000007941 */ /* 0x000fea0003800000 */
.L_x_544:
[----:B------:R-:W-:-:S03]  /*1b420*/  UMOV UR7, 0xffffffff ;  /* 0xffffffff00077882 */ /* 0x000fc60000000000 */
[----:B------:R-:W-:Y:S05]  /*1b430*/  BRA.DIV UR7, `(.L_x_557) ;  /* 0x0000000607407947 */ /* 0x000fea000b800000 */
[----:B------:R-:W-:-:S13]  /*1b440*/  ELECT P6, URZ, PT ;  /* 0x00000000003f782f */ /* 0x000fda00038c0000 */
.L_x_572:
[----:B------:R-:W-:Y:S04]  /*1b450*/  BSSY B0, `(.L_x_558) ;  /* 0x0000035000007945 */ /* 0x000fe80003800000 */
[----:B------:R-:W-:Y:S05]  /*1b460*/  @!P6 BRA `(.L_x_559) ;  /* 0x0000000000cce947 */ /* 0x000fea0003800000 */
[----:B------:R-:W-:-:S04]  /*1b470*/  ULOP3.LUT UR7, UR40, 0x2, URZ, 0xfc, !UPT ;  /* 0x0000000228077892 */ /* 0x000fc8000f8efc3f */
[----:B------:R-:W-:-:S06]  /*1b480*/  UISETP.NE.AND UP0, UPT, UR7, 0x3, UPT ;  /* 0x000000030700788c */ /* 0x000fcc000bf05270 */
[----:B------:R-:W-:-:S13]  /*1b490*/  PLOP3.LUT P0, PT, PT, PT, UP0, 0x80, 0x0 ;  /* 0x000000000000781c */ /* 0x000fda0003f0f008 */
[----:B------:R-:W-:Y:S05]  /*1b4a0*/  @!P0 BRA `(.L_x_560) ;  /* 0x0000000000048947 */ /* 0x000fea0003800000 */
[----:B------:R-:W-:Y:S01]  /*1b4b0*/  BPT.TRAP 0x1 ;  /* 0x000000040000795c */ /* 0x000fe20000300000 */
.L_x_560:
[----:B------:R-:W0:Y:S01]  /*1b4c0*/  S2R R3, SR_CgaCtaId ;  /* 0x0000000000037919 */ /* 0x000e220000008800 */
[----:B------:R-:W-:-:S04]  /*1b4d0*/  MOV R2, 0x400 ;  /* 0x0000040000027802 */ /* 0x000fc80000000f00 */
[----:B0-----:R-:W-:Y:S02]  /*1b4e0*/  LEA R3, R3, R2, 0x18 ;  /* 0x0000000203037211 */ /* 0x001fe400078ec0ff */
[----:B------:R-:W-:-:S03]  /*1b4f0*/  SHF.L.U32 R2, R0, 0x1f, RZ ;  /* 0x0000001f00027819 */ /* 0x000fc600000006ff */
[----:B------:R-:W-:-:S04]  /*1b500*/  VIADD R3, R3, 0x28 ;  /* 0x0000002803037836 */ /* 0x000fc80000000000 */
[----:B------:R-:W-:-:S04]  /*1b510*/  IMAD R5, R6, 0x8, R3 ;  /* 0x0000000806057824 */ /* 0x000fc800078e0203 */
[----:B------:R-:W0:Y:S02]  /*1b520*/  SYNCS.PHASECHK.TRANS64.TRYWAIT P0, [R5+URZ], R2 ;  /* 0x00000002050075a7 */ /* 0x000e24000800017f */
[----:B0-----:R-:W-:Y:S05]  /*1b530*/  @!P0 BRA `(.L_x_561) ;  /* 0x0000000400208947 */ /* 0x001fea0003800000 */
.L_x_573:
[----:B------:R-:W-:-:S04]  /*1b540*/  IADD3 R6, R6, 0x1, RZ ;  /* 0x0000000106067810 */ /* 0x000fc80007ffe0ff */
[----:B------:R-:W-:-:S04]  /*1b550*/  ISETP.NE.AND P0, PT, R6, 0x5, PT ;  /* 0x000000050600780c */ /* 0x000fc80003f05270 */
[----:B0-----:R-:W-:Y:S02]  /*1b560*/  SEL R5, RZ, 0x1, P0 ;  /* 0x00000001ff057807 */ /* 0x001fe40000000000 */
[----:B------:R-:W-:Y:S02]  /*1b570*/  SEL R6, R6, RZ, P0 ;  /* 0x000000ff06067207 */ /* 0x000fe40000000000 */
[----:B------:R-:W-:-:S03]  /*1b580*/  LOP3.LUT R5, R0, R5, RZ, 0x3c, !PT ;  /* 0x0000000500057212 */ /* 0x000fc600078e3cff */
[----:B------:R-:W-:Y:S01]  /*1b590*/  IMAD R7, R6, 0x8, R3 ;  /* 0x0000000806077824 */ /* 0x000fe200078e0203 */
[----:B------:R-:W-:-:S04]  /*1b5a0*/  SHF.L.U32 R0, R5, 0x1f, RZ ;  /* 0x0000001f05007819 */ /* 0x000fc800000006ff */
[----:B------:R-:W0:Y:S02]  /*1b5b0*/  SYNCS.PHASECHK.TRANS64.TRYWAIT P0, [R7+URZ], R0 ;  /* 0x00000000070075a7 */ /* 0x000e24000800017f */
[----:B0-----:R-:W-:Y:S05]  /*1b5c0*/  @!P0 BRA `(.L_x_562) ;  /* 0x0000000400108947 */ /* 0x001fea0003800000 */
.L_x_574:
[----:B0-----:R-:W-:-:S05]  /*1b5d0*/  VIADD R0, R6, 0x1 ;  /* 0x0000000106007836 */ /* 0x001fca0000000000 */
[----:B------:R-:W-:-:S04]  /*1b5e0*/  ISETP.NE.AND P0, PT, R0, 0x5, PT ;  /* 0x000000050000780c */ /* 0x000fc80003f05270 */
[----:B------:R-:W-:Y:S02]  /*1b5f0*/  SEL R2, RZ, 0x1, P0 ;  /* 0x00000001ff027807 */ /* 0x000fe40000000000 */
[----:B------:R-:W-:Y:S02]  /*1b600*/  SEL R4, R0, RZ, P0 ;  /* 0x000000ff00047207 */ /* 0x000fe40000000000 */
[----:B------:R-:W-:Y:S02]  /*1b610*/  LOP3.LUT R5, R5, R2, RZ, 0x3c, !PT ;  /* 0x0000000205057212 */ /* 0x000fe400078e3cff */
[----:B------:R-:W-:Y:S02]  /*1b620*/  LEA R7, R4, R3, 0x3 ;  /* 0x0000000304077211 */ /* 0x000fe400078e18ff */
[----:B------:R-:W-:-:S04]  /*1b630*/  SHF.L.U32 R0, R5, 0x1f, RZ ;  /* 0x0000001f05007819 */ /* 0x000fc800000006ff */
[----:B------:R-:W0:Y:S02]  /*1b640*/  SYNCS.PHASECHK.TRANS64.TRYWAIT P0, [R7+URZ], R0 ;  /* 0x00000000070075a7 */ /* 0x000e24000800017f */
[----:B0-----:R-:W-:Y:S05]  /*1b650*/  @!P0 BRA `(.L_x_563) ;  /* 0x0000000400008947 */ /* 0x001fea0003800000 */
.L_x_575:
[----:B0-----:R-:W-:-:S05]  /*1b660*/  VIADD R0, R4, 0x1 ;  /* 0x0000000104007836 */ /* 0x001fca0000000000 */
[----:B------:R-:W-:-:S04]  /*1b670*/  ISETP.NE.AND P0, PT, R0, 0x5, PT ;  /* 0x000000050000780c */ /* 0x000fc80003f05270 */
[----:B------:R-:W-:Y:S02]  /*1b680*/  SEL R2, RZ, 0x1, P0 ;  /* 0x00000001ff027807 */ /* 0x000fe40000000000 */
[----:B------:R-:W-:Y:S02]  /*1b690*/  SEL R4, R0, RZ, P0 ;  /* 0x000000ff00047207 */ /* 0x000fe40000000000 */
[----:B------:R-:W-:-:S03]  /*1b6a0*/  LOP3.LUT R5, R5, R2, RZ, 0x3c, !PT ;  /* 0x0000000205057212 */ /* 0x000fc600078e3cff */
[----:B------:R-:W-:Y:S01]  /*1b6b0*/  IMAD R7, R4, 0x8, R3 ;  /* 0x0000000804077824 */ /* 0x000fe200078e0203 */
[----:B------:R-:W-:-:S04]  /*1b6c0*/  SHF.L.U32 R0, R5, 0x1f, RZ ;  /* 0x0000001f05007819 */ /* 0x000fc800000006ff */
[----:B------:R-:W0:Y:S02]  /*1b6d0*/  SYNCS.PHASECHK.TRANS64.TRYWAIT P0, [R7+URZ], R0 ;  /* 0x00000000070075a7 */ /* 0x000e24000800017f */
[----:B0-----:R-:W-:Y:S05]  /*1b6e0*/  @!P0 BRA `(.L_x_564) ;  /* 0x0000000000f08947 */ /* 0x001fea0003800000 */
.L_x_576:
[----:B0-----:R-:W-:-:S04]  /*1b6f0*/  IADD3 R0, R4, 0x1, RZ ;  /* 0x0000000104007810 */ /* 0x001fc80007ffe0ff */
[----:B------:R-:W-:-:S04]  /*1b700*/  ISETP.NE.AND P0, PT, R0, 0x5, PT ;  /* 0x000000050000780c */ /* 0x000fc80003f05270 */
[----:B------:R-:W-:Y:S02]  /*1b710*/  SEL R2, RZ, 0x1, P0 ;  /* 0x00000001ff027807 */ /* 0x000fe40000000000 */
[----:B------:R-:W-:Y:S02]  /*1b720*/  SEL R0, R0, RZ, P0 ;  /* 0x000000ff00007207 */ /* 0x000fe40000000000 */
[----:B------:R-:W-:-:S03]  /*1b730*/  LOP3.LUT R2, R5, R2, RZ, 0x3c, !PT ;  /* 0x0000000205027212 */ /* 0x000fc600078e3cff */
[----:B------:R-:W-:Y:S01]  /*1b740*/  IMAD R3, R0, 0x8, R3 ;  /* 0x0000000800037824 */ /* 0x000fe200078e0203 */
[----:B------:R-:W-:-:S07]  /*1b750*/  SHF.L.U32 R0, R2, 0x1f, RZ ;  /* 0x0000001f02007819 */ /* 0x000fce00000006ff */
.L_x_565:
[----:B0-----:R0:W1:Y:S02]  /*1b760*/  SYNCS.PHASECHK.TRANS64.TRYWAIT P0, [R3+URZ], R0 ;  /* 0x00000000030075a7 */ /* 0x001064000800017f */
[----:B-1----:R-:W-:Y:S05]  /*1b770*/  @!P0 NANOSLEEP.SYNCS 0x989680 ;  /* 0x009896800000895d */ /* 0x002fea0003900000 */
[----:B------:R-:W1:Y:S02]  /*1b780*/  @!P0 SYNCS.PHASECHK.TRANS64 P0, [R3+URZ], R0 ;  /* 0x00000000030085a7 */ /* 0x000e64000800007f */
[----:B-1----:R-:W-:Y:S05]  /*1b790*/  @!P0 BRA `(.L_x_565) ;  /* 0xfffffffc00f08947 */ /* 0x002fea000383ffff */
.L_x_559:
[----:B------:R-:W-:Y:S05]  /*1b7a0*/  BSYNC B0 ;  /* 0x0000000000007941 */ /* 0x000fea0003800000 */
.L_x_558:
[----:B------:R-:W-:Y:S05]  /*1b7b0*/  EXIT ;  /* 0x000000000000794d */ /* 0x000fea0003800000 */
.L_x_17:
[----:B-1----:R1:W4:Y:S02]  /*1b7c0*/  SYNCS.PHASECHK.TRANS64.TRYWAIT P1, [R3+URZ], R0 ;  /* 0x00000000030075a7 */ /* 0x002324000802017f */
[----:B----4-:R-:W-:Y:S05]  /*1b7d0*/  @!P1 NANOSLEEP.SYNCS 0x989680 ;  /* 0x009896800000995d */ /* 0x010fea0003900000 */
[----:B------:R-:W4:Y:S02]  /*1b7e0*/  @!P1 SYNCS.PHASECHK.TRANS64 P1, [R3+URZ], R0 ;  /* 0x00000000030095a7 */ /* 0x000f24000802007f */
[----:B----4-:R-:W-:Y:S05]  /*1b7f0*/  @!P1 BRA `(.L_x_17) ;  /* 0xfffffffc00f09947 */ /* 0x010fea000383ffff */
[----:B------:R-:W-:Y:S05]  /*1b800*/  BRA `(.L_x_16) ;  /* 0xfffffe5c000c7947 */ /* 0x000fea000383ffff */
.L_x_22:
[----:B-1----:R-:W-:-:S04]  /*1b810*/  IMAD.U32 R5, RZ, RZ, UR8 ;  /* 0x00000008ff057e24 */ /* 0x002fc8000f8e00ff */
[----:B------:R1:W2:Y:S03]  /*1b820*/  SYNCS.PHASECHK.TRANS64.TRYWAIT P1, [R5+URZ], R4 ;  /* 0x00000004050075a7 */ /* 0x0002a6000802017f */
[----:B--2---:R-:W-:Y:S05]  /*1b830*/  @!P1 NANOSLEEP.SYNCS 0x989680 ;  /* 0x009896800000995d */ /* 0x004fea0003900000 */
[----:B------:R-:W2:Y:S02]  /*1b840*/  @!P1 SYNCS.PHASECHK.TRANS64 P1, [R5+URZ], R4 ;  /* 0x00000004050095a7 */ /* 0x000ea4000802007f */
[----:B--2---:R-:W-:Y:S05]  /*1b850*/  @!P1 BRA `(.L_x_22) ;  /* 0xfffffffc00ec9947 */ /* 0x004fea000383ffff */
[----:B------:R-:W-:Y:S05]  /*1b860*/  BRA `(.L_x_21) ;  /* 0xfffffe9000847947 */ /* 0x000fea000383ffff */
.L_x_545:
[----:B------:R-:W-:Y:S01]  /*1b870*/  BSSY B1, `(.L_x_566) ;  /* 0x0000006000017945 */ /* 0x000fe20003800000 */
[----:B------:R-:W-:-:S07]  /*1b880*/  MOV R15, 0xffffffff ;  /* 0xffffffff000f7802 */ /* 0x000fce0000000f00 */
[----:B------:R-:W-:Y:S05]  /*1b890*/  WARPSYNC.COLLECTIVE R15, `(.L_x_567) ;  /* 0x000000000f0c7348 */ /* 0x000fea0003c00000 */
[----:B------:R-:W-:Y:S02]  /*1b8a0*/  ELECT P6, UR62, PT ;  /* 0x00000000003e782f */ /* 0x000fe400038c0000 */
[----:B------:R-:W-:Y:S01]  /*1b8b0*/  MOV R14, UR62 ;  /* 0x0000003e000e7c02 */ /* 0x000fe20008000f00 */
[----:B------:R-:W-:Y:S10]  /*1b8c0*/  ENDCOLLECTIVE ;  /* 0x000000000000791b */ /* 0x000ff40003800000 */
.L_x_567:
[----:B------:R-:W-:Y:S05]  /*1b8d0*/  BSYNC B1 ;  /* 0x0000000000017941 */ /* 0x000fea0003800000 */
.L_x_566:
[----:B------:R-:W-:Y:S05]  /*1b8e0*/  BRA `(.L_x_568) ;  /* 0xffffffec00f87947 */ /* 0x000fea000383ffff */
.L_x_548:
[----:B0-----:R0:W1:Y:S02]  /*1b8f0*/  SYNCS.PHASECHK.TRANS64.TRYWAIT P1, [R10+URZ+0x28], R5 ;  /* 0x000028050a0075a7 */ /* 0x001064000802017f */
[----:B-1----:R-:W-:Y:S05]  /*1b900*/  @!P1 NANOSLEEP.SYNCS 0x989680 ;  /* 0x009896800000995d */ /* 0x002fea0003900000 */
[----:B------:R-:W1:Y:S02]  /*1b910*/  @!P1 SYNCS.PHASECHK.TRANS64 P1, [R10+URZ+0x28], R5 ;  /* 0x000028050a0095a7 */ /* 0x000e64000802007f */
[----:B-1----:R-:W-:Y:S05]  /*1b920*/  @!P1 BRA `(.L_x_548) ;  /* 0xfffffffc00f09947 */ /* 0x002fea000383ffff */
[----:B------:R-:W-:Y:S05]  /*1b930*/  BRA `(.L_x_569) ;  /* 0xfffffff0002c7947 */ /* 0x000fea000383ffff */
.L_x_557:
[----:B------:R-:W-:Y:S01]  /*1b940*/  BSSY B0, `(.L_x_570) ;  /* 0x0000006000007945 */ /* 0x000fe20003800000 */
[----:B------:R-:W-:-:S07]  /*1b950*/  IMAD.MOV.U32 R15, RZ, RZ, -0x1 ;  /* 0xffffffffff0f7424 */ /* 0x000fce00078e00ff */
[----:B------:R-:W-:Y:S05]  /*1b960*/  WARPSYNC.COLLECTIVE R15, `(.L_x_571) ;  /* 0x000000000f0c7348 */ /* 0x000fea0003c00000 */
[----:B------:R-:W-:Y:S02]  /*1b970*/  ELECT P6, UR62, PT ;  /* 0x00000000003e782f */ /* 0x000fe400038c0000 */
[----:B------:R-:W-:Y:S01]  /*1b980*/  MOV R14, UR62 ;  /* 0x0000003e000e7c02 */ /* 0x000fe20008000f00 */
[----:B------:R-:W-:Y:S10]  /*1b990*/  ENDCOLLECTIVE ;  /* 0x000000000000791b */ /* 0x000ff40003800000 */
.L_x_571:
[----:B------:R-:W-:Y:S05]  /*1b9a0*/  BSYNC B0 ;  /* 0x0000000000007941 */ /* 0x000fea0003800000 */
.L_x_570:
[----:B------:R-:W-:Y:S05]  /*1b9b0*/  BRA `(.L_x_572) ;  /* 0xfffffff800a47947 */ /* 0x000fea000383ffff */
.L_x_561:
[----:B0-----:R0:W1:Y:S02]  /*1b9c0*/  SYNCS.PHASECHK.TRANS64.TRYWAIT P0, [R5+URZ], R2 ;  /* 0x00000002050075a7 */ /* 0x001064000800017f */
[----:B-1----:R-:W-:Y:S05]  /*1b9d0*/  @!P0 NANOSLEEP.SYNCS 0x989680 ;  /* 0x009896800000895d */ /* 0x002fea0003900000 */
[----:B------:R-:W1:Y:S02]  /*1b9e0*/  @!P0 SYNCS.PHASECHK.TRANS64 P0, [R5+URZ], R2 ;  /* 0x00000002050085a7 */ /* 0x000e64000800007f */
[----:B-1----:R-:W-:Y:S05]  /*1b9f0*/  @!P0 BRA `(.L_x_561) ;  /* 0xfffffffc00f08947 */ /* 0x002fea000383ffff */
[----:B------:R-:W-:Y:S05]  /*1ba00*/  BRA `(.L_x_573) ;  /* 0xfffffff800cc7947 */ /* 0x000fea000383ffff */
.L_x_562:
[----:B0-----:R0:W1:Y:S02]  /*1ba10*/  SYNCS.PHASECHK.TRANS64.TRYWAIT P0, [R7+URZ], R0 ;  /* 0x00000000070075a7 */ /* 0x001064000800017f */
[----:B-1----:R-:W-:Y:S05]  /*1ba20*/  @!P0 NANOSLEEP.SYNCS 0x989680 ;  /* 0x009896800000895d */ /* 0x002fea0003900000 */
[----:B------:R-:W1:Y:S02]  /*1ba30*/  @!P0 SYNCS.PHASECHK.TRANS64 P0, [R7+URZ], R0 ;  /* 0x00000000070085a7 */ /* 0x000e64000800007f */
[----:B-1----:R-:W-:Y:S05]  /*1ba40*/  @!P0 BRA `(.L_x_562) ;  /* 0xfffffffc00f08947 */ /* 0x002fea000383ffff */
[----:B------:R-:W-:Y:S05]  /*1ba50*/  BRA `(.L_x_574) ;  /* 0xfffffff800dc7947 */ /* 0x000fea000383ffff */
.L_x_563:
[----:B0-----:R0:W1:Y:S02]  /*1ba60*/  SYNCS.PHASECHK.TRANS64.TRYWAIT P0, [R7+URZ], R0 ;  /* 0x00000000070075a7 */ /* 0x001064000800017f */
[----:B-1----:R-:W-:Y:S05]  /*1ba70*/  @!P0 NANOSLEEP.SYNCS 0x989680 ;  /* 0x009896800000895d */ /* 0x002fea0003900000 */
[----:B------:R-:W1:Y:S02]  /*1ba80*/  @!P0 SYNCS.PHASECHK.TRANS64 P0, [R7+URZ], R0 ;  /* 0x00000000070085a7 */ /* 0x000e64000800007f */
[----:B-1----:R-:W-:Y:S05]  /*1ba90*/  @!P0 BRA `(.L_x_563) ;  /* 0xfffffffc00f08947 */ /* 0x002fea000383ffff */
[----:B------:R-:W-:Y:S05]  /*1baa0*/  BRA `(.L_x_575) ;  /* 0xfffffff800ec7947 */ /* 0x000fea000383ffff */
.L_x_564:
[----:B0-----:R0:W1:Y:S02]  /*1bab0*/  SYNCS.PHASECHK.TRANS64.TRYWAIT P0, [R7+URZ], R0 ;  /* 0x00000000070075a7 */ /* 0x001064000800017f */
[----:B-1----:R-:W-:Y:S05]  /*1bac0*/  @!P0 NANOSLEEP.SYNCS 0x989680 ;  /* 0x009896800000895d */ /* 0x002fea0003900000 */
[----:B------:R-:W1:Y:S02]  /*1bad0*/  @!P0 SYNCS.PHASECHK.TRANS64 P0, [R7+URZ], R0 ;  /* 0x00000000070085a7 */ /* 0x000e64000800007f */
[----:B-1----:R-:W-:Y:S05]  /*1bae0*/  @!P0 BRA `(.L_x_564) ;  /* 0xfffffffc00f08947 */ /* 0x002fea000383ffff */
[----:B------:R-:W-:Y:S05]  /*1baf0*/  BRA `(.L_x_576) ;  /* 0xfffffff800fc7947 */ /* 0x000fea000383ffff */
.L_x_577:
[----:B------:R-:W-:-:S00]  /*1bb00*/  BRA `(.L_x_577) ;  /* 0xfffffffc00fc7947 */ /* 0x000fc0000383ffff */
[----:B------:R-:W-:-:S00]  /*1bb10*/  NOP ;  /* 0x0000000000007918 */ /* 0x000fc00000000000 */
        /* <DEDUP_REMOVED lines=14> */
.L_x_578:


//--------------------- .nv.global.init           --------------------------
	.section	.nv.global.init,"aw",@progbits
.nv.global.init:
	.type		$str$22,@object
	.size		$str$22,($str$23 - $str$22)
$str$22:
        /*0000*/ 	.byte	0x6b, 0x5f, 0x74, 0x69, 0x6c, 0x65, 0x5f, 0x63, 0x6f, 0x75, 0x6e, 0x74, 0x20, 0x3e, 0x3d, 0x20
        /*0010*/ 	.byte	0x31, 0x00
	.type		$str$23,@object
	.size		$str$23,(__unnamed_1 - $str$23)
$str$23:
        /*0012*/ 	.byte	0x2f, 0x74, 0x6d, 0x70, 0x2f, 0x63, 0x75, 0x74, 0x6c, 0x61, 0x73, 0x73, 0x5f, 0x73, 0x77, 0x65
        /*0022*/ 	.byte	0x65, 0x70, 0x5f, 0x73, 0x72, 0x63, 0x2f, 0x69, 0x6e, 0x63, 0x6c, 0x75, 0x64, 0x65, 0x2f, 0x63
        /*0032*/ 	.byte	0x75, 0x74, 0x6c, 0x61, 0x73, 0x73, 0x2f, 0x67, 0x65, 0x6d, 0x6d, 0x2f, 0x63, 0x6f, 0x6c, 0x6c
        /*0042*/ 	.byte	0x65, 0x63, 0x74, 0x69, 0x76, 0x65, 0x2f, 0x73, 0x6d, 0x39, 0x30, 0x5f, 0x6d, 0x6d, 0x61, 0x5f
        /*0052*/ 	.byte	0x74, 0x6d, 0x61, 0x5f, 0x67, 0x6d, 0x6d, 0x61, 0x5f, 0x73, 0x73, 0x5f, 0x77, 0x61, 0x72, 0x70
        /*0062*/ 	.byte	0x73, 0x70, 0x65, 0x63, 0x69, 0x61, 0x6c, 0x69, 0x7a, 0x65, 0x64, 0x2e, 0x68, 0x70, 0x70, 0x00
	.type		__unnamed_1,@object
	.size		__unnamed_1,(.L_0 - __unnamed_1)
__unnamed_1:
        /* <DEDUP_REMOVED lines=180> */
        /*0bb2*/ 	.byte	0x74, 0x65, 0x3a, 0x3a, 0x69, 0x64, 0x65, 0x6e, 0x74, 0x69, 0x74, 0x79, 0x5d, 0x00
.L_0:


//--------------------- .nv.shared._ZN7cutlass13device_kernelINS_4gemm6kernel13GemmUniversalIN4cute5tupleIJiiiiEEENS1_10collective13CollectiveMmaINS1_34MainloopSm90TmaGmmaWarpSpecializedILi5ENS5_IJNS4_1CILi1EEESB_SB_EEENS1_35KernelTmaWarpSpecializedCooperativeEEENS5_IJNSA_ILi256EEESF_NSA_ILi64EEEEEENS_6half_tENS5_IJlSB_lEEESI_SJ_NS4_8TiledMMAINS4_8MMA_AtomIJNS4_4SM904GMMA26MMA_64x256x16_F32F16F16_SSILNSN_5MajorE0ELSP_0ELNSN_7ScaleInE1ELSQ_1EEEEEENS4_6LayoutINS5_IJNSA_ILi2EEESB_SB_EEENS5_IJSB_NSA_ILi0EEESW_EEEEENS5_IJNS4_10UnderscoreESZ_SZ_EEEEENS4_13SM90_TMA_LOADENS4_14ComposedLayoutINS4_7SwizzleILi3ELi4ELi3EEENS4_18smem_ptr_flag_bitsILi16EEENST_INS5_IJNSA_ILi8EEESG_EEENS5_IJSG_SB_EEEEEEEvNS4_8identityES12_S1C_vS1D_EENS_8epilogue10collective6detail29Sm90TmaWarpSpecializedAdapterINS1G_15DefaultEpilogueISI_SJ_SJ_NS1F_6thread17LinearCombinationISI_Li1EffLNS1K_9ScaleType4KindE0ELNS_15FloatRoundStyleE2ESI_EENS1_15EpilogueDefaultEEEEEvvEEEEvNT_6ParamsE --------------------------
	.section	.nv.shared._ZN7cutlass13device_kernelINS_4gemm6kernel13GemmUniversalIN4cute5tupleIJiiiiEEENS1_10collective13CollectiveMmaINS1_34MainloopSm90TmaGmmaWarpSpecializedILi5ENS5_IJNS4_1CILi1EEESB_SB_EEENS1_35KernelTmaWarpSpecializedCooperativeEEENS5_IJNSA_ILi256EEESF_NSA_ILi64EEEEEENS_6half_tENS5_IJlSB_lEEESI_SJ_NS4_8TiledMMAINS4_8MMA_AtomIJNS4_4SM904GMMA26MMA_64x256x16_F32F16F16_SSILNSN_5MajorE0ELSP_0ELNSN_7ScaleInE1ELSQ_1EEEEEENS4_6LayoutINS5_IJNSA_ILi2EEESB_SB_EEENS5_IJSB_NSA_ILi0EEESW_EEEEENS5_IJNS4_10UnderscoreESZ_SZ_EEEEENS4_13SM90_TMA_LOADENS4_14ComposedLayoutINS4_7SwizzleILi3ELi4ELi3EEENS4_18smem_ptr_flag_bitsILi16EEENST_INS5_IJNSA_ILi8EEESG_EEENS5_IJSG_SB_EEEEEEEvNS4_8identityES12_S1C_vS1D_EENS_8epilogue10collective6detail29Sm90TmaWarpSpecializedAdapterINS1G_15DefaultEpilogueISI_SJ_SJ_NS1F_6thread17LinearCombinationISI_Li1EffLNS1K_9ScaleType4KindE0ELNS_15FloatRoundStyleE2ESI_EENS1_15EpilogueDefaultEEEEEvvEEEEvNT_6ParamsE,"aw",@nobits
	.sectionflags	@""
	.align	16
	.zero		1024


//--------------------- .nv.shared.reserved.0     --------------------------
	.section	.nv.shared.reserved.0,"aw",@nobits
	.weak		__nv_reservedSMEM_offset_0_alias
	.size		__nv_reservedSMEM_offset_0_alias, 0, 0
	.other		__nv_reservedSMEM_offset_0_alias,@"STO_CUDA_RESERVED_SHARED STV_DEFAULT"
__nv_reservedSMEM_offset_0_alias:
	.zero		0


//--------------------- .nv.global                --------------------------
	.section	.nv.global,"aw",@nobits
.nv.global:
	.type		_ZN40_INTERNAL_f345b9bc_4_k_cu_e389868d_196974cute1_E,@object
	.size		_ZN40_INTERNAL_f345b9bc_4_k_cu_e389868d_196974cute1_E,(_ZN40_INTERNAL_f345b9bc_4_k_cu_e389868d_196974cuda3std3__45__cpo6cbeginE - _ZN40_INTERNAL_f345b9bc_4_k_cu_e389868d_196974cute1_E)
_ZN40_INTERNAL_f345b9bc_4_k_cu_e389868d_196974cute1_E:
	.zero		1
	.type		_ZN40_INTERNAL_f345b9bc_4_k_cu_e389868d_196974cuda3std3__45__cpo6cbeginE,@object
	.size		_ZN40_INTERNAL_f345b9bc_4_k_cu_e389868d_196974cuda3std3__45__cpo6cbeginE,(_ZN40_INTERNAL_f345b9bc_4_k_cu_e389868d_196974cuda3std3__48in_placeE - _ZN40_INTERNAL_f345b9bc_4_k_cu_e389868d_196974cuda3std3__45__cpo6cbeginE)
_ZN40_INTERNAL_f345b9bc_4_k_cu_e389868d_196974cuda3std3__45__cpo6cbeginE:
	.zero		1
	.type		_ZN40_INTERNAL_f345b9bc_4_k_cu_e389868d_196974cuda3std3__48in_placeE,@object
	.size		_ZN40_INTERNAL_f345b9bc_4_k_cu_e389868d_196974cuda3std3__48in_placeE,(_ZN40_INTERNAL_f345b9bc_4_k_cu_e389868d_196974cuda3std6ranges3__45__cpo9iter_moveE - _ZN40_INTERNAL_f345b9bc_4_k_cu_e389868d_196974cuda3std3__48in_placeE)
_ZN40_INTERNAL_f345b9bc_4_k_cu_e389868d_196974cuda3std3__48in_placeE:
	.zero		1
	.type		_ZN40_INTERNAL_f345b9bc_4_k_cu_e389868d_196974cuda3std6ranges3__45__cpo9iter_moveE,@object
	.size		_ZN40_INTERNAL_f345b9bc_4_k_cu_e389868d_196974cuda3std6ranges3__45__cpo9iter_moveE,(_ZN40_INTERNAL_f345b9bc_4_k_cu_e389868d_196974cuda3std3__45__cpo5beginE - _ZN40_INTERNAL_f345b9bc_4_k_cu_e389868d_196974cuda3std6ranges3__45__cpo9iter_moveE)
_ZN40_INTERNAL_f345b9bc_4_k_cu_e389868d_196974cuda3std6ranges3__45__cpo9iter_moveE:
	.zero		1
	.type		_ZN40_INTERNAL_f345b9bc_4_k_cu_e389868d_196974cuda3std3__45__cpo5beginE,@object
	.size		_ZN40_INTERNAL_f345b9bc_4_k_cu_e389868d_196974cuda3std3__45__cpo5beginE,(_ZN40_INTERNAL_f345b9bc_4_k_cu_e389868d_196974cuda3std3__442_GLOBAL__N__f345b9bc_4_k_cu_e389868d_196976ignoreE - _ZN40_INTERNAL_f345b9bc_4_k_cu_e389868d_196974cuda3std3__45__cpo5beginE)
_ZN40_INTERNAL_f345b9bc_4_k_cu_e389868d_196974cuda3std3__45__cpo5beginE:
	.zero		1
	.type		_ZN40_INTERNAL_f345b9bc_4_k_cu_e389868d_196974cuda3std3__442_GLOBAL__N__f345b9bc_4_k_cu_e389868d_196976ignoreE,@object
	.size		_ZN40_INTERNAL_f345b9bc_4_k_cu_e389868d_196974cuda3std3__442_GLOBAL__N__f345b9bc_4_k_cu_e389868d_196976ignoreE,(_ZN40_INTERNAL_f345b9bc_4_k_cu_e389868d_196974cute7productE - _ZN40_INTERNAL_f345b9bc_4_k_cu_e389868d_196974cuda3std3__442_GLOBAL__N__f345b9bc_4_k_cu_e389868d_196976ignoreE)
_ZN40_INTERNAL_f345b9bc_4_k_cu_e389868d_196974cuda3std3__442_GLOBAL__N__f345b9bc_4_k_cu_e389868d_196976ignoreE:
	.zero		1
	.type		_ZN40_INTERNAL_f345b9bc_4_k_cu_e389868d_196974cute7productE,@object
	.size		_ZN40_INTERNAL_f345b9bc_4_k_cu_e389868d_196974cute7productE,(_ZN40_INTERNAL_f345b9bc_4_k_cu_e389868d_196974cuda3std3__45__cpo3endE - _ZN40_INTERNAL_f345b9bc_4_k_cu_e389868d_196974cute7productE)
_ZN40_INTERNAL_f345b9bc_4_k_cu_e389868d_196974cute7productE:
	.zero		1
	.type		_ZN40_INTERNAL_f345b9bc_4_k_cu_e389868d_196974cuda3std3__45__cpo3endE,@object
	.size		_ZN40_INTERNAL_f345b9bc_4_k_cu_e389868d_196974cuda3std3__45__cpo3endE,(_ZN40_INTERNAL_f345b9bc_4_k_cu_e389868d_196974cuda3std3__419piecewise_constructE - _ZN40_INTERNAL_f345b9bc_4_k_cu_e389868d_196974cuda3std3__45__cpo3endE)
_ZN40_INTERNAL_f345b9bc_4_k_cu_e389868d_196974cuda3std3__45__cpo3endE:
	.zero		1
	.type		_ZN40_INTERNAL_f345b9bc_4_k_cu_e389868d_196974cuda3std3__419piecewise_constructE,@object
	.size		_ZN40_INTERNAL_f345b9bc_4_k_cu_e389868d_196974cuda3std3__419piecewise_constructE,(_ZN40_INTERNAL_f345b9bc_4_k_cu_e389868d_196974cuda3std3__45__cpo4cendE - _ZN40_INTERNAL_f345b9bc_4_k_cu_e389868d_196974cuda3std3__419piecewise_constructE)
_ZN40_INTERNAL_f345b9bc_4_k_cu_e389868d_196974cuda3std3__419piecewise_constructE:
	.zero		1
	.type		_ZN40_INTERNAL_f345b9bc_4_k_cu_e389868d_196974cuda3std3__45__cpo4cendE,@object
	.size		_ZN40_INTERNAL_f345b9bc_4_k_cu_e389868d_196974cuda3std3__45__cpo4cendE,(_ZN40_INTERNAL_f345b9bc_4_k_cu_e389868d_196974cuda3std6ranges3__45__cpo4swapE - _ZN40_INTERNAL_f345b9bc_4_k_cu_e389868d_196974cuda3std3__45__cpo4cendE)
_ZN40_INTERNAL_f345b9bc_4_k_cu_e389868d_196974cuda3std3__45__cpo4cendE:
	.zero		1
	.type		_ZN40_INTERNAL_f345b9bc_4_k_cu_e389868d_196974cuda3std6ranges3__45__cpo4swapE,@object
	.size		_ZN40_INTERNAL_f345b9bc_4_k_cu_e389868d_196974cuda3std6ranges3__45__cpo4swapE,(.L_8 - _ZN40_INTERNAL_f345b9bc_4_k_cu_e389868d_196974cuda3std6ranges3__45__cpo4swapE)
_ZN40_INTERNAL_f345b9bc_4_k_cu_e389868d_196974cuda3std6ranges3__45__cpo4swapE:
	.zero		1
.L_8:


//--------------------- .nv.constant0._ZN7cutlass13device_kernelINS_4gemm6kernel13GemmUniversalIN4cute5tupleIJiiiiEEENS1_10collective13CollectiveMmaINS1_34MainloopSm90TmaGmmaWarpSpecializedILi5ENS5_IJNS4_1CILi1EEESB_SB_EEENS1_35KernelTmaWarpSpecializedCooperativeEEENS5_IJNSA_ILi256EEESF_NSA_ILi64EEEEEENS_6half_tENS5_IJlSB_lEEESI_SJ_NS4_8TiledMMAINS4_8MMA_AtomIJNS4_4SM904GMMA26MMA_64x256x16_F32F16F16_SSILNSN_5MajorE0ELSP_0ELNSN_7ScaleInE1ELSQ_1EEEEEENS4_6LayoutINS5_IJNSA_ILi2EEESB_SB_EEENS5_IJSB_NSA_ILi0EEESW_EEEEENS5_IJNS4_10UnderscoreESZ_SZ_EEEEENS4_13SM90_TMA_LOADENS4_14ComposedLayoutINS4_7SwizzleILi3ELi4ELi3EEENS4_18smem_ptr_flag_bitsILi16EEENST_INS5_IJNSA_ILi8EEESG_EEENS5_IJSG_SB_EEEEEEEvNS4_8identityES12_S1C_vS1D_EENS_8epilogue10collective6detail29Sm90TmaWarpSpecializedAdapterINS1G_15DefaultEpilogueISI_SJ_SJ_NS1F_6thread17LinearCombinationISI_Li1EffLNS1K_9ScaleType4KindE0ELNS_15FloatRoundStyleE2ESI_EENS1_15EpilogueDefaultEEEEEvvEEEEvNT_6ParamsE --------------------------
	.section	.nv.constant0._ZN7cutlass13device_kernelINS_4gemm6kernel13GemmUniversalIN4cute5tupleIJiiiiEEENS1_10collective13CollectiveMmaINS1_34MainloopSm90TmaGmmaWarpSpecializedILi5ENS5_IJNS4_1CILi1EEESB_SB_EEENS1_35KernelTmaWarpSpecializedCooperativeEEENS5_IJNSA_ILi256EEESF_NSA_ILi64EEEEEENS_6half_tENS5_IJlSB_lEEESI_SJ_NS4_8TiledMMAINS4_8MMA_AtomIJNS4_4SM904GMMA26MMA_64x256x16_F32F16F16_SSILNSN_5MajorE0ELSP_0ELNSN_7ScaleInE1ELSQ_1EEEEEENS4_6LayoutINS5_IJNSA_ILi2EEESB_SB_EEENS5_IJSB_NSA_ILi0EEESW_EEEEENS5_IJNS4_10UnderscoreESZ_SZ_EEEEENS4_13SM90_TMA_LOADENS4_14ComposedLayoutINS4_7SwizzleILi3ELi4ELi3EEENS4_18smem_ptr_flag_bitsILi16EEENST_INS5_IJNSA_ILi8EEESG_EEENS5_IJSG_SB_EEEEEEEvNS4_8identityES12_S1C_vS1D_EENS_8epilogue10collective6detail29Sm90TmaWarpSpecializedAdapterINS1G_15DefaultEpilogueISI_SJ_SJ_NS1F_6thread17LinearCombinationISI_Li1EffLNS1K_9ScaleType4KindE0ELNS_15FloatRoundStyleE2ESI_EENS1_15EpilogueDefaultEEEEEvvEEEEvNT_6ParamsE,"a",@progbits
	.sectionflags	@""
	.align	4
.nv.constant0._ZN7cutlass13device_kernelINS_4gemm6kernel13GemmUniversalIN4cute5tupleIJiiiiEEENS1_10collective13CollectiveMmaINS1_34MainloopSm90TmaGmmaWarpSpecializedILi5ENS5_IJNS4_1CILi1EEESB_SB_EEENS1_35KernelTmaWarpSpecializedCooperativeEEENS5_IJNSA_ILi256EEESF_NSA_ILi64EEEEEENS_6half_tENS5_IJlSB_lEEESI_SJ_NS4_8TiledMMAINS4_8MMA_AtomIJNS4_4SM904GMMA26MMA_64x256x16_F32F16F16_SSILNSN_5MajorE0ELSP_0ELNSN_7ScaleInE1ELSQ_1EEEEEENS4_6LayoutINS5_IJNSA_ILi2EEESB_SB_EEENS5_IJSB_NSA_ILi0EEESW_EEEEENS5_IJNS4_10UnderscoreESZ_SZ_EEEEENS4_13SM90_TMA_LOADENS4_14ComposedLayoutINS4_7SwizzleILi3ELi4ELi3EEENS4_18smem_ptr_flag_bitsILi16EEENST_INS5_IJNSA_ILi8EEESG_EEENS5_IJSG_SB_EEEEEEEvNS4_8identityES12_S1C_vS1D_EENS_8epilogue10collective6detail29Sm90TmaWarpSpecializedAdapterINS1G_15DefaultEpilogueISI_SJ_SJ_NS1F_6thread17LinearCombinationISI_Li1EffLNS1K_9ScaleType4KindE0ELNS_15FloatRoundStyleE2ESI_EENS1_15EpilogueDefaultEEEEEvvEEEEvNT_6ParamsE:
	.zero		1664


//--------------------- SYMBOLS --------------------------

	.type		.nv.reservedSmem.offset0,@object
	.size		.nv.reservedSmem.offset0,0x4
	.type		__assertfail,@function
